	.target	sm_90a

	.elftype	@"ET_EXEC"


//--------------------- .note.nv.tkinfo           --------------------------
	.section	.note.nv.tkinfo,"",@"SHT_NOTE"
	.sectionflags	@"SHF_NOTE_NV_TKINFO"
	.tkinfo
        /*0018*/ 	.word	0x00000002
        /*0030*/ 	.string	""
        /*0030*/ 	.string	"ptxas"
        /*0030*/ 	.string	"Cuda compilation tools, release 13.0, V13.0.88"
        /*0030*/ 	.string	"Build cuda_13.0.r13.0/compiler.36424714_0"
        /*0030*/ 	.string	"-arch sm_90a -m 64 "



//--------------------- .note.nv.cuinfo           --------------------------
	.section	.note.nv.cuinfo,"",@"SHT_NOTE"
	.sectionflags	@"SHF_NOTE_NV_CUINFO"
        /*0018*/ 	.short	0x0002
        /*001a*/ 	.short	0x005a
        /*001c*/ 	.short	0x0082
	.zero		2


//--------------------- .nv.info                  --------------------------
	.section	.nv.info,"",@"SHT_CUDA_INFO"
	.align	4


	//----- nvinfo : EIATTR_REGCOUNT
	.align		4
        /*0000*/ 	.byte	0x04, 0x2f
        /*0002*/ 	.short	(.L_12 - .L_11)
	.align		4
.L_11:
        /*0004*/ 	.word	index@(_ZN7cutlass13device_kernelINS_4gemm6kernel13GemmUniversalIN4cute5tupleIJiiiiEEENS1_10collective13CollectiveMmaINS1_37MainloopSm90TmaGmmaWarpSpecializedFP8ILi14ENS5_IJNS4_1CILi2EEESB_NSA_ILi1EEEEEENS1_32KernelTmaWarpSpecializedPingpongEEENS5_IJNSA_ILi64EEESG_NSA_ILi128EEEEEENS_12float_e5m2_tENS5_IJlSC_lEEESJ_SK_NS4_8TiledMMAINS4_8MMA_AtomIJNS4_4SM904GMMA30MMA_64x64x32_F32E5M2E5M2_SS_TNILNSO_7ScaleInE1ELSQ_1EEEEEENS4_6LayoutINS5_IJSC_SC_SC_EEENS5_IJNSA_ILi0EEESV_SV_EEEEENS5_IJNS4_10UnderscoreESY_SY_EEEEENS4_23SM90_TMA_LOAD_MULTICASTENS4_14ComposedLayoutINS4_7SwizzleILi3ELi4ELi3EEENS4_18smem_ptr_flag_bitsILi8EEENST_INS5_IJNSA_ILi8EEESH_EEENS5_IJSH_SC_EEEEEEEvNS4_8identityES11_S1B_vS1C_EENS_8epilogue10collective6detail29Sm90TmaWarpSpecializedAdapterINS1F_15DefaultEpilogueISJ_SK_SK_NS1E_6thread17LinearCombinationISJ_Li1EffLNS1J_9ScaleType4KindE0ELNS_15FloatRoundStyleE2ESJ_EENS1_15EpilogueDefaultEEEEEvvEEEEvNT_6ParamsE)
        /*0008*/ 	.word	0x000000a8


	//----- nvinfo : EIATTR_FRAME_SIZE
	.align		4
.L_12:
        /*000c*/ 	.byte	0x04, 0x11
        /*000e*/ 	.short	(.L_14 - .L_13)
	.align		4
.L_13:
        /*0010*/ 	.word	index@(_ZN7cutlass13device_kernelINS_4gemm6kernel13GemmUniversalIN4cute5tupleIJiiiiEEENS1_10collective13CollectiveMmaINS1_37MainloopSm90TmaGmmaWarpSpecializedFP8ILi14ENS5_IJNS4_1CILi2EEESB_NSA_ILi1EEEEEENS1_32KernelTmaWarpSpecializedPingpongEEENS5_IJNSA_ILi64EEESG_NSA_ILi128EEEEEENS_12float_e5m2_tENS5_IJlSC_lEEESJ_SK_NS4_8TiledMMAINS4_8MMA_AtomIJNS4_4SM904GMMA30MMA_64x64x32_F32E5M2E5M2_SS_TNILNSO_7ScaleInE1ELSQ_1EEEEEENS4_6LayoutINS5_IJSC_SC_SC_EEENS5_IJNSA_ILi0EEESV_SV_EEEEENS5_IJNS4_10UnderscoreESY_SY_EEEEENS4_23SM90_TMA_LOAD_MULTICASTENS4_14ComposedLayoutINS4_7SwizzleILi3ELi4ELi3EEENS4_18smem_ptr_flag_bitsILi8EEENST_INS5_IJNSA_ILi8EEESH_EEENS5_IJSH_SC_EEEEEEEvNS4_8identityES11_S1B_vS1C_EENS_8epilogue10collective6detail29Sm90TmaWarpSpecializedAdapterINS1F_15DefaultEpilogueISJ_SK_SK_NS1E_6thread17LinearCombinationISJ_Li1EffLNS1J_9ScaleType4KindE0ELNS_15FloatRoundStyleE2ESJ_EENS1_15EpilogueDefaultEEEEEvvEEEEvNT_6ParamsE)
        /*0014*/ 	.word	0x00000000


	//----- nvinfo : EIATTR_MIN_STACK_SIZE
	.align		4
.L_14:
        /*0018*/ 	.byte	0x04, 0x12
        /*001a*/ 	.short	(.L_16 - .L_15)
	.align		4
.L_15:
        /*001c*/ 	.word	index@(_ZN7cutlass13device_kernelINS_4gemm6kernel13GemmUniversalIN4cute5tupleIJiiiiEEENS1_10collective13CollectiveMmaINS1_37MainloopSm90TmaGmmaWarpSpecializedFP8ILi14ENS5_IJNS4_1CILi2EEESB_NSA_ILi1EEEEEENS1_32KernelTmaWarpSpecializedPingpongEEENS5_IJNSA_ILi64EEESG_NSA_ILi128EEEEEENS_12float_e5m2_tENS5_IJlSC_lEEESJ_SK_NS4_8TiledMMAINS4_8MMA_AtomIJNS4_4SM904GMMA30MMA_64x64x32_F32E5M2E5M2_SS_TNILNSO_7ScaleInE1ELSQ_1EEEEEENS4_6LayoutINS5_IJSC_SC_SC_EEENS5_IJNSA_ILi0EEESV_SV_EEEEENS5_IJNS4_10UnderscoreESY_SY_EEEEENS4_23SM90_TMA_LOAD_MULTICASTENS4_14ComposedLayoutINS4_7SwizzleILi3ELi4ELi3EEENS4_18smem_ptr_flag_bitsILi8EEENST_INS5_IJNSA_ILi8EEESH_EEENS5_IJSH_SC_EEEEEEEvNS4_8identityES11_S1B_vS1C_EENS_8epilogue10collective6detail29Sm90TmaWarpSpecializedAdapterINS1F_15DefaultEpilogueISJ_SK_SK_NS1E_6thread17LinearCombinationISJ_Li1EffLNS1J_9ScaleType4KindE0ELNS_15FloatRoundStyleE2ESJ_EENS1_15EpilogueDefaultEEEEEvvEEEEvNT_6ParamsE)
        /*0020*/ 	.word	0x00000000
.L_16:


//--------------------- .nv.compat                --------------------------
	.section	.nv.compat,"",@"SHT_CUDA_COMPAT_INFO"
	.align	4
        /*0000*/ 	.byte	0x02, 0x09, 0x01, 0x00, 0x02, 0x02, 0x04, 0x00, 0x02, 0x05, 0x05, 0x00, 0x03, 0x07, 0x01, 0x01
        /*0010*/ 	.byte	0x02, 0x03, 0x01, 0x00, 0x02, 0x06, 0x01, 0x00, 0x04, 0x0b, 0x08, 0x00, 0x00, 0x00, 0x00, 0x00
        /*0020*/ 	.byte	0x00, 0x00, 0x00, 0x00


//--------------------- .nv.info._ZN7cutlass13device_kernelINS_4gemm6kernel13GemmUniversalIN4cute5tupleIJiiiiEEENS1_10collective13CollectiveMmaINS1_37MainloopSm90TmaGmmaWarpSpecializedFP8ILi14ENS5_IJNS4_1CILi2EEESB_NSA_ILi1EEEEEENS1_32KernelTmaWarpSpecializedPingpongEEENS5_IJNSA_ILi64EEESG_NSA_ILi128EEEEEENS_12float_e5m2_tENS5_IJlSC_lEEESJ_SK_NS4_8TiledMMAINS4_8MMA_AtomIJNS4_4SM904GMMA30MMA_64x64x32_F32E5M2E5M2_SS_TNILNSO_7ScaleInE1ELSQ_1EEEEEENS4_6LayoutINS5_IJSC_SC_SC_EEENS5_IJNSA_ILi0EEESV_SV_EEEEENS5_IJNS4_10UnderscoreESY_SY_EEEEENS4_23SM90_TMA_LOAD_MULTICASTENS4_14ComposedLayoutINS4_7SwizzleILi3ELi4ELi3EEENS4_18smem_ptr_flag_bitsILi8EEENST_INS5_IJNSA_ILi8EEESH_EEENS5_IJSH_SC_EEEEEEEvNS4_8identityES11_S1B_vS1C_EENS_8epilogue10collective6detail29Sm90TmaWarpSpecializedAdapterINS1F_15DefaultEpilogueISJ_SK_SK_NS1E_6thread17LinearCombinationISJ_Li1EffLNS1J_9ScaleType4KindE0ELNS_15FloatRoundStyleE2ESJ_EENS1_15EpilogueDefaultEEEEEvvEEEEvNT_6ParamsE --------------------------
	.section	.nv.info._ZN7cutlass13device_kernelINS_4gemm6kernel13GemmUniversalIN4cute5tupleIJiiiiEEENS1_10collective13CollectiveMmaINS1_37MainloopSm90TmaGmmaWarpSpecializedFP8ILi14ENS5_IJNS4_1CILi2EEESB_NSA_ILi1EEEEEENS1_32KernelTmaWarpSpecializedPingpongEEENS5_IJNSA_ILi64EEESG_NSA_ILi128EEEEEENS_12float_e5m2_tENS5_IJlSC_lEEESJ_SK_NS4_8TiledMMAINS4_8MMA_AtomIJNS4_4SM904GMMA30MMA_64x64x32_F32E5M2E5M2_SS_TNILNSO_7ScaleInE1ELSQ_1EEEEEENS4_6LayoutINS5_IJSC_SC_SC_EEENS5_IJNSA_ILi0EEESV_SV_EEEEENS5_IJNS4_10UnderscoreESY_SY_EEEEENS4_23SM90_TMA_LOAD_MULTICASTENS4_14ComposedLayoutINS4_7SwizzleILi3ELi4ELi3EEENS4_18smem_ptr_flag_bitsILi8EEENST_INS5_IJNSA_ILi8EEESH_EEENS5_IJSH_SC_EEEEEEEvNS4_8identityES11_S1B_vS1C_EENS_8epilogue10collective6detail29Sm90TmaWarpSpecializedAdapterINS1F_15DefaultEpilogueISJ_SK_SK_NS1E_6thread17LinearCombinationISJ_Li1EffLNS1J_9ScaleType4KindE0ELNS_15FloatRoundStyleE2ESJ_EENS1_15EpilogueDefaultEEEEEvvEEEEvNT_6ParamsE,"",@"SHT_CUDA_INFO"
	.sectionflags	@""
	.align	4


	//----- nvinfo : EIATTR_CUDA_API_VERSION
	.align		4
        /*0000*/ 	.byte	0x04, 0x37
        /*0002*/ 	.short	(.L_18 - .L_17)
.L_17:
        /*0004*/ 	.word	0x00000082


	//----- nvinfo : EIATTR_KPARAM_INFO
	.align		4
.L_18:
        /*0008*/ 	.byte	0x04, 0x17
        /*000a*/ 	.short	(.L_20 - .L_19)
.L_19:
        /*000c*/ 	.word	0x00000000
        /*0010*/ 	.short	0x0000
        /*0012*/ 	.short	0x0070
        /*0014*/ 	.byte	0x00, 0xf0, 0x01, 0x10


	//----- nvinfo : EIATTR_SPARSE_MMA_MASK
	.align		4
.L_20:
        /*0018*/ 	.byte	0x03, 0x50
        /*001a*/ 	.short	0x0000


	//----- nvinfo : EIATTR_MAXREG_COUNT
	.align		4
        /*001c*/ 	.byte	0x03, 0x1b
        /*001e*/ 	.short	0x00a8


	//----- nvinfo : EIATTR_NUM_BARRIERS
	.align		4
        /*0020*/ 	.byte	0x02, 0x4c
        /*0022*/ 	.byte	0x01
	.zero		1


	//----- nvinfo : EIATTR_MERCURY_ISA_VERSION
	.align		4
        /*0024*/ 	.byte	0x03, 0x5f
        /*0026*/ 	.short	0x0101


	//----- nvinfo : EIATTR_INT_WARP_WIDE_INSTR_OFFSETS
	.align		4
        /*0028*/ 	.byte	0x04, 0x31
        /*002a*/ 	.short	(.L_22 - .L_21)


	//   ....[0]....
.L_21:
        /*002c*/ 	.word	0x00000620


	//   ....[1]....
        /*0030*/ 	.word	0x00000660


	//   ....[2]....
        /*0034*/ 	.word	0x000006a0


	//   ....[3]....
        /*0038*/ 	.word	0x00000740


	//   ....[4]....
        /*003c*/ 	.word	0x00000760


	//   ....[5]....
        /*0040*/ 	.word	0x000007c0


	//   ....[6]....
        /*0044*/ 	.word	0x000008b0


	//   ....[7]....
        /*0048*/ 	.word	0x00000900


	//----- nvinfo : EIATTR_COOP_GROUP_MASK_REGIDS
	.align		4
.L_22:
        /*004c*/ 	.byte	0x04, 0x29
        /*004e*/ 	.short	(.L_24 - .L_23)


	//   ....[0]....
.L_23:
        /*0050*/ 	.word	0xffffffff


	//   ....[1]....
        /*0054*/ 	.word	0xffffffff


	//   ....[2]....
        /*0058*/ 	.word	0xffffffff


	//   ....[3]....
        /*005c*/ 	.word	0xffffffff


	//   ....[4]....
        /*0060*/ 	.word	0xffffffff


	//   ....[5]....
        /*0064*/ 	.word	0xffffffff


	//   ....[6]....
        /*0068*/ 	.word	0xffffffff


	//----- nvinfo : EIATTR_COOP_GROUP_INSTR_OFFSETS
	.align		4
.L_24:
        /*006c*/ 	.byte	0x04, 0x28
        /*006e*/ 	.short	(.L_26 - .L_25)


	//   ....[0]....
.L_25:
        /*0070*/ 	.word	0x00000060


	//   ....[1]....
        /*0074*/ 	.word	0x00000070


	//   ....[2]....
        /*0078*/ 	.word	0x00000130


	//   ....[3]....
        /*007c*/ 	.word	0x00000430


	//   ....[4]....
        /*0080*/ 	.word	0x00000470


	//   ....[5]....
        /*0084*/ 	.word	0x000004f0


	//   ....[6]....
        /*0088*/ 	.word	0x00000ac0


	//----- nvinfo : EIATTR_REG_RECONFIG
	.align		4
.L_26:
        /*008c*/ 	.byte	0x01, 0x54
	.zero		2


	//----- nvinfo : EIATTR_MBARRIER_INSTR_OFFSETS
	.align		4
        /*0090*/ 	.byte	0x04, 0x39
        /*0092*/ 	.short	(.L_28 - .L_27)


	//   ....[0]....
.L_27:
        /*0094*/ 	.word	0x00000250
        /*0098*/ 	.word	0x000000ff
        /*009c*/ 	.word	0x00000000
        /*00a0*/ 	.short	0x0100
        /*00a2*/ 	.byte	0x08
	.zero		1


	//   ....[1]....
        /*00a4*/ 	.word	0x00000260
        /*00a8*/ 	.word	0x000000ff
        /*00ac*/ 	.word	0x00000070
        /*00b0*/ 	.short	0x0100
        /*00b2*/ 	.byte	0x08
	.zero		1


	//   ....[2]....
        /*00b4*/ 	.word	0x00000270
        /*00b8*/ 	.word	0x000000ff
        /*00bc*/ 	.word	0x00000008
        /*00c0*/ 	.short	0x0100
        /*00c2*/ 	.byte	0x08
	.zero		1


	//   ....[3]....
        /*00c4*/ 	.word	0x00000280
        /*00c8*/ 	.word	0x000000ff
        /*00cc*/ 	.word	0x00000078
        /*00d0*/ 	.short	0x0100
        /*00d2*/ 	.byte	0x08
	.zero		1


	//   ....[4]....
        /*00d4*/ 	.word	0x00000290
        /*00d8*/ 	.word	0x000000ff
        /*00dc*/ 	.word	0x00000010
        /*00e0*/ 	.short	0x0100
        /*00e2*/ 	.byte	0x08
	.zero		1


	//   ....[5]....
        /*00e4*/ 	.word	0x000002a0
        /*00e8*/ 	.word	0x000000ff
        /*00ec*/ 	.word	0x00000080
        /*00f0*/ 	.short	0x0100
        /*00f2*/ 	.byte	0x08
	.zero		1


	//   ....[6]....
        /*00f4*/ 	.word	0x000002b0
        /*00f8*/ 	.word	0x000000ff
        /*00fc*/ 	.word	0x00000018
        /*0100*/ 	.short	0x0100
        /*0102*/ 	.byte	0x08
	.zero		1


	//   ....[7]....
        /*0104*/ 	.word	0x000002c0
        /*0108*/ 	.word	0x000000ff
        /*010c*/ 	.word	0x00000088
        /*0110*/ 	.short	0x0100
        /*0112*/ 	.byte	0x08
	.zero		1


	//   ....[8]....
        /*0114*/ 	.word	0x000002d0
        /*0118*/ 	.word	0x000000ff
        /*011c*/ 	.word	0x00000020
        /*0120*/ 	.short	0x0100
        /*0122*/ 	.byte	0x08
	.zero		1


	//   ....[9]....
        /*0124*/ 	.word	0x000002e0
        /*0128*/ 	.word	0x000000ff
        /*012c*/ 	.word	0x00000090
        /*0130*/ 	.short	0x0100
        /*0132*/ 	.byte	0x08
	.zero		1


	//   ....[10]....
        /*0134*/ 	.word	0x000002f0
        /*0138*/ 	.word	0x000000ff
        /*013c*/ 	.word	0x00000028
        /*0140*/ 	.short	0x0100
        /*0142*/ 	.byte	0x08
	.zero		1


	//   ....[11]....
        /*0144*/ 	.word	0x00000300
        /*0148*/ 	.word	0x000000ff
        /*014c*/ 	.word	0x00000098
        /*0150*/ 	.short	0x0100
        /*0152*/ 	.byte	0x08
	.zero		1


	//   ....[12]....
        /*0154*/ 	.word	0x00000310
        /*0158*/ 	.word	0x000000ff
        /*015c*/ 	.word	0x00000030
        /*0160*/ 	.short	0x0100
        /*0162*/ 	.byte	0x08
	.zero		1


	//   ....[13]....
        /*0164*/ 	.word	0x00000320
        /*0168*/ 	.word	0x000000ff
        /*016c*/ 	.word	0x000000a0
        /*0170*/ 	.short	0x0100
        /*0172*/ 	.byte	0x08
	.zero		1


	//   ....[14]....
        /*0174*/ 	.word	0x00000330
        /*0178*/ 	.word	0x000000ff
        /*017c*/ 	.word	0x00000038
        /*0180*/ 	.short	0x0100
        /*0182*/ 	.byte	0x08
	.zero		1


	//   ....[15]....
        /*0184*/ 	.word	0x00000340
        /*0188*/ 	.word	0x000000ff
        /*018c*/ 	.word	0x000000a8
        /*0190*/ 	.short	0x0100
        /*0192*/ 	.byte	0x08
	.zero		1


	//   ....[16]....
        /*0194*/ 	.word	0x00000350
        /*0198*/ 	.word	0x000000ff
        /*019c*/ 	.word	0x00000040
        /*01a0*/ 	.short	0x0100
        /*01a2*/ 	.byte	0x08
	.zero		1


	//   ....[17]....
        /*01a4*/ 	.word	0x00000360
        /*01a8*/ 	.word	0x000000ff
        /*01ac*/ 	.word	0x000000b0
        /*01b0*/ 	.short	0x0100
        /*01b2*/ 	.byte	0x08
	.zero		1


	//   ....[18]....
        /*01b4*/ 	.word	0x00000370
        /*01b8*/ 	.word	0x000000ff
        /*01bc*/ 	.word	0x00000048
        /*01c0*/ 	.short	0x0100
        /*01c2*/ 	.byte	0x08
	.zero		1


	//   ....[19]....
        /*01c4*/ 	.word	0x00000380
        /*01c8*/ 	.word	0x000000ff
        /*01cc*/ 	.word	0x000000b8
        /*01d0*/ 	.short	0x0100
        /*01d2*/ 	.byte	0x08
	.zero		1


	//   ....[20]....
        /*01d4*/ 	.word	0x00000390
        /*01d8*/ 	.word	0x000000ff
        /*01dc*/ 	.word	0x00000050
        /*01e0*/ 	.short	0x0100
        /*01e2*/ 	.byte	0x08
	.zero		1


	//   ....[21]....
        /*01e4*/ 	.word	0x000003a0
        /*01e8*/ 	.word	0x000000ff
        /*01ec*/ 	.word	0x000000c0
        /*01f0*/ 	.short	0x0100
        /*01f2*/ 	.byte	0x08
	.zero		1


	//   ....[22]....
        /*01f4*/ 	.word	0x000003b0
        /*01f8*/ 	.word	0x000000ff
        /*01fc*/ 	.word	0x00000058
        /*0200*/ 	.short	0x0100
        /*0202*/ 	.byte	0x08
	.zero		1


	//   ....[23]....
        /*0204*/ 	.word	0x000003c0
        /*0208*/ 	.word	0x000000ff
        /*020c*/ 	.word	0x000000c8
        /*0210*/ 	.short	0x0100
        /*0212*/ 	.byte	0x08
	.zero		1


	//   ....[24]....
        /*0214*/ 	.word	0x000003d0
        /*0218*/ 	.word	0x000000ff
        /*021c*/ 	.word	0x00000060
        /*0220*/ 	.short	0x0100
        /*0222*/ 	.byte	0x08
	.zero		1


	//   ....[25]....
        /*0224*/ 	.word	0x000003e0
        /*0228*/ 	.word	0x000000ff
        /*022c*/ 	.word	0x000000d0
        /*0230*/ 	.short	0x0100
        /*0232*/ 	.byte	0x08
	.zero		1


	//   ....[26]....
        /*0234*/ 	.word	0x000003f0
        /*0238*/ 	.word	0x000000ff
        /*023c*/ 	.word	0x00000068
        /*0240*/ 	.short	0x0100
        /*0242*/ 	.byte	0x08
	.zero		1


	//   ....[27]....
        /*0244*/ 	.word	0x00000400
        /*0248*/ 	.word	0x000000ff
        /*024c*/ 	.word	0x000000d8
        /*0250*/ 	.short	0x0100
        /*0252*/ 	.byte	0x08
	.zero		1


	//   ....[28]....
        /*0254*/ 	.word	0x00000930
        /*0258*/ 	.word	0x000000ff
        /*025c*/ 	.word	0x00000110
        /*0260*/ 	.short	0x0100
        /*0262*/ 	.byte	0x08
	.zero		1


	//   ....[29]....
        /*0264*/ 	.word	0x000009d0
        /*0268*/ 	.word	0x000000ff
        /*026c*/ 	.word	0x00000118
        /*0270*/ 	.short	0x0100
        /*0272*/ 	.byte	0x08
	.zero		1


	//   ....[30]....
        /*0274*/ 	.word	0x00000a40
        /*0278*/ 	.word	0x000000ff
        /*027c*/ 	.word	0x000000f0
        /*0280*/ 	.short	0x0100
        /*0282*/ 	.byte	0x09
	.zero		1


	//   ....[31]....
        /*0284*/ 	.word	0x00000a50
        /*0288*/ 	.word	0x000000ff
        /*028c*/ 	.word	0x000000f8
        /*0290*/ 	.short	0x0100
        /*0292*/ 	.byte	0x09
	.zero		1


	//   ....[32]....
        /*0294*/ 	.word	0x00000a60
        /*0298*/ 	.word	0x000000ff
        /*029c*/ 	.word	0x00000100
        /*02a0*/ 	.short	0x0100
        /*02a2*/ 	.byte	0x09
	.zero		1


	//   ....[33]....
        /*02a4*/ 	.word	0x00000a70
        /*02a8*/ 	.word	0x000000ff
        /*02ac*/ 	.word	0x00000108
        /*02b0*/ 	.short	0x0100
        /*02b2*/ 	.byte	0x09
	.zero		1


	//   ....[34]....
        /*02b4*/ 	.word	0x00001860
        /*02b8*/ 	.word	0x000000ff
        /*02bc*/ 	.word	0xfffffff8
        /*02c0*/ 	.short	0x010a
        /*02c2*/ 	.byte	0x0b
	.zero		1


	//   ....[35]....
        /*02c4*/ 	.word	0x00001b30
        /*02c8*/ 	.word	0x000000ff
        /*02cc*/ 	.word	0x00000000
        /*02d0*/ 	.short	0x010a
        /*02d2*/ 	.byte	0x06
	.zero		1


	//   ....[36]....
        /*02d4*/ 	.word	0x00001b70
        /*02d8*/ 	.word	0x000000ff
        /*02dc*/ 	.word	0x00000000
        /*02e0*/ 	.short	0x010a
        /*02e2*/ 	.byte	0x06
	.zero		1


	//   ....[37]....
        /*02e4*/ 	.word	0x000021a0
        /*02e8*/ 	.word	0x000000ff
        /*02ec*/ 	.word	0x00000000
        /*02f0*/ 	.short	0x010a
        /*02f2*/ 	.byte	0x10
	.zero		1


	//   ....[38]....
        /*02f4*/ 	.word	0x000021e0
        /*02f8*/ 	.word	0x000000ff
        /*02fc*/ 	.word	0x00000000
        /*0300*/ 	.short	0x010a
        /*0302*/ 	.byte	0x10
	.zero		1


	//   ....[39]....
        /*0304*/ 	.word	0x00002680
        /*0308*/ 	.word	0x00000013
        /*030c*/ 	.word	0x00000000
        /*0310*/ 	.short	0x0101
        /*0312*/ 	.byte	0x3f
	.zero		1


	//   ....[40]....
        /*0314*/ 	.word	0x00002a00
        /*0318*/ 	.word	0x00000011
        /*031c*/ 	.word	0x00000000
        /*0320*/ 	.short	0x0101
        /*0322*/ 	.byte	0x17
	.zero		1


	//   ....[41]....
        /*0324*/ 	.word	0x00002b30
        /*0328*/ 	.word	0x00000010
        /*032c*/ 	.word	0x00000000
        /*0330*/ 	.short	0x0101
        /*0332*/ 	.byte	0x3f
	.zero		1


	//   ....[42]....
        /*0334*/ 	.word	0x00002bf0
        /*0338*/ 	.word	0x000000ff
        /*033c*/ 	.word	0x00000008
        /*0340*/ 	.short	0x010a
        /*0342*/ 	.byte	0x0b
	.zero		1


	//   ....[43]....
        /*0344*/ 	.word	0x00005460
        /*0348*/ 	.word	0x00000004
        /*034c*/ 	.word	0x00000000
        /*0350*/ 	.short	0x0101
        /*0352*/ 	.byte	0x17
	.zero		1


	//   ....[44]....
        /*0354*/ 	.word	0x00005e50
        /*0358*/ 	.word	0x00000013
        /*035c*/ 	.word	0x00000070
        /*0360*/ 	.short	0x010a
        /*0362*/ 	.byte	0x3f
	.zero		1


	//   ....[45]....
        /*0364*/ 	.word	0x00006210
        /*0368*/ 	.word	0x0000000a
        /*036c*/ 	.word	0x00000118
        /*0370*/ 	.short	0x0101
        /*0372*/ 	.byte	0x3f
	.zero		1


	//   ....[46]....
        /*0374*/ 	.word	0x00006970
        /*0378*/ 	.word	0x00000005
        /*037c*/ 	.word	0x00000000
        /*0380*/ 	.short	0x010a
        /*0382*/ 	.byte	0x3f
	.zero		1


	//   ....[47]....
        /*0384*/ 	.word	0x000069f0
        /*0388*/ 	.word	0x00000007
        /*038c*/ 	.word	0x00000000
        /*0390*/ 	.short	0x010a
        /*0392*/ 	.byte	0x3f
	.zero		1


	//   ....[48]....
        /*0394*/ 	.word	0x00006a80
        /*0398*/ 	.word	0x00000006
        /*039c*/ 	.word	0x00000000
        /*03a0*/ 	.short	0x010a
        /*03a2*/ 	.byte	0x3f
	.zero		1


	//   ....[49]....
        /*03a4*/ 	.word	0x00006b10
        /*03a8*/ 	.word	0x00000009
        /*03ac*/ 	.word	0x00000000
        /*03b0*/ 	.short	0x010a
        /*03b2*/ 	.byte	0x3f
	.zero		1


	//   ....[50]....
        /*03b4*/ 	.word	0x00006ba0
        /*03b8*/ 	.word	0x00000006
        /*03bc*/ 	.word	0x00000000
        /*03c0*/ 	.short	0x010a
        /*03c2*/ 	.byte	0x3f
	.zero		1


	//   ....[51]....
        /*03c4*/ 	.word	0x00006c30
        /*03c8*/ 	.word	0x00000009
        /*03cc*/ 	.word	0x00000000
        /*03d0*/ 	.short	0x010a
        /*03d2*/ 	.byte	0x3f
	.zero		1


	//   ....[52]....
        /*03d4*/ 	.word	0x00006cc0
        /*03d8*/ 	.word	0x00000006
        /*03dc*/ 	.word	0x00000000
        /*03e0*/ 	.short	0x010a
        /*03e2*/ 	.byte	0x3f
	.zero		1


	//   ....[53]....
        /*03e4*/ 	.word	0x00006d50
        /*03e8*/ 	.word	0x00000009
        /*03ec*/ 	.word	0x00000000
        /*03f0*/ 	.short	0x010a
        /*03f2*/ 	.byte	0x3f
	.zero		1


	//   ....[54]....
        /*03f4*/ 	.word	0x00006de0
        /*03f8*/ 	.word	0x00000006
        /*03fc*/ 	.word	0x00000000
        /*0400*/ 	.short	0x010a
        /*0402*/ 	.byte	0x3f
	.zero		1


	//   ....[55]....
        /*0404*/ 	.word	0x00006e70
        /*0408*/ 	.word	0x00000009
        /*040c*/ 	.word	0x00000000
        /*0410*/ 	.short	0x010a
        /*0412*/ 	.byte	0x3f
	.zero		1


	//   ....[56]....
        /*0414*/ 	.word	0x00006f00
        /*0418*/ 	.word	0x00000006
        /*041c*/ 	.word	0x00000000
        /*0420*/ 	.short	0x010a
        /*0422*/ 	.byte	0x3f
	.zero		1


	//   ....[57]....
        /*0424*/ 	.word	0x00006f90
        /*0428*/ 	.word	0x00000009
        /*042c*/ 	.word	0x00000000
        /*0430*/ 	.short	0x010a
        /*0432*/ 	.byte	0x3f
	.zero		1


	//   ....[58]....
        /*0434*/ 	.word	0x00007020
        /*0438*/ 	.word	0x00000006
        /*043c*/ 	.word	0x00000000
        /*0440*/ 	.short	0x010a
        /*0442*/ 	.byte	0x3f
	.zero		1


	//   ....[59]....
        /*0444*/ 	.word	0x000070b0
        /*0448*/ 	.word	0x00000003
        /*044c*/ 	.word	0x00000000
        /*0450*/ 	.short	0x010a
        /*0452*/ 	.byte	0x3f
	.zero		1


	//   ....[60]....
        /*0454*/ 	.word	0x00007120
        /*0458*/ 	.word	0x00000011
        /*045c*/ 	.word	0xfffffff8
        /*0460*/ 	.short	0x010a
        /*0462*/ 	.byte	0x3f
	.zero		1


	//   ....[61]....
        /*0464*/ 	.word	0x00007180
        /*0468*/ 	.word	0x00000011
        /*046c*/ 	.word	0x00000000
        /*0470*/ 	.short	0x010a
        /*0472*/ 	.byte	0x3f
	.zero		1


	//   ....[62]....
        /*0474*/ 	.word	0x000071e0
        /*0478*/ 	.word	0x00000013
        /*047c*/ 	.word	0x00000000
        /*0480*/ 	.short	0x010a
        /*0482*/ 	.byte	0x3f
	.zero		1


	//   ....[63]....
        /*0484*/ 	.word	0x00007240
        /*0488*/ 	.word	0x00000011
        /*048c*/ 	.word	0x00000008
        /*0490*/ 	.short	0x010a
        /*0492*/ 	.byte	0x3f
	.zero		1


	//   ....[64]....
        /*0494*/ 	.word	0x00007310
        /*0498*/ 	.word	0x00000013
        /*049c*/ 	.word	0x00000070
        /*04a0*/ 	.short	0x010a
        /*04a2*/ 	.byte	0x3f
	.zero		1


	//   ....[65]....
        /*04a4*/ 	.word	0x000073f0
        /*04a8*/ 	.word	0x00000005
        /*04ac*/ 	.word	0x00000000
        /*04b0*/ 	.short	0x010a
        /*04b2*/ 	.byte	0x3f
	.zero		1


	//   ....[66]....
        /*04b4*/ 	.word	0x00007440
        /*04b8*/ 	.word	0x00000007
        /*04bc*/ 	.word	0x00000000
        /*04c0*/ 	.short	0x010a
        /*04c2*/ 	.byte	0x3f
	.zero		1


	//   ....[67]....
        /*04c4*/ 	.word	0x00007490
        /*04c8*/ 	.word	0x00000006
        /*04cc*/ 	.word	0x00000000
        /*04d0*/ 	.short	0x010a
        /*04d2*/ 	.byte	0x3f
	.zero		1


	//   ....[68]....
        /*04d4*/ 	.word	0x000074e0
        /*04d8*/ 	.word	0x00000009
        /*04dc*/ 	.word	0x00000000
        /*04e0*/ 	.short	0x010a
        /*04e2*/ 	.byte	0x3f
	.zero		1


	//   ....[69]....
        /*04e4*/ 	.word	0x00007530
        /*04e8*/ 	.word	0x00000006
        /*04ec*/ 	.word	0x00000000
        /*04f0*/ 	.short	0x010a
        /*04f2*/ 	.byte	0x3f
	.zero		1


	//   ....[70]....
        /*04f4*/ 	.word	0x00007580
        /*04f8*/ 	.word	0x00000009
        /*04fc*/ 	.word	0x00000000
        /*0500*/ 	.short	0x010a
        /*0502*/ 	.byte	0x3f
	.zero		1


	//   ....[71]....
        /*0504*/ 	.word	0x000075d0
        /*0508*/ 	.word	0x00000006
        /*050c*/ 	.word	0x00000000
        /*0510*/ 	.short	0x010a
        /*0512*/ 	.byte	0x3f
	.zero		1


	//   ....[72]....
        /*0514*/ 	.word	0x00007620
        /*0518*/ 	.word	0x00000009
        /*051c*/ 	.word	0x00000000
        /*0520*/ 	.short	0x010a
        /*0522*/ 	.byte	0x3f
	.zero		1


	//   ....[73]....
        /*0524*/ 	.word	0x00007670
        /*0528*/ 	.word	0x00000006
        /*052c*/ 	.word	0x00000000
        /*0530*/ 	.short	0x010a
        /*0532*/ 	.byte	0x3f
	.zero		1


	//   ....[74]....
        /*0534*/ 	.word	0x000076c0
        /*0538*/ 	.word	0x00000009
        /*053c*/ 	.word	0x00000000
        /*0540*/ 	.short	0x010a
        /*0542*/ 	.byte	0x3f
	.zero		1


	//   ....[75]....
        /*0544*/ 	.word	0x00007710
        /*0548*/ 	.word	0x00000006
        /*054c*/ 	.word	0x00000000
        /*0550*/ 	.short	0x010a
        /*0552*/ 	.byte	0x3f
	.zero		1


	//   ....[76]....
        /*0554*/ 	.word	0x00007760
        /*0558*/ 	.word	0x00000009
        /*055c*/ 	.word	0x00000000
        /*0560*/ 	.short	0x010a
        /*0562*/ 	.byte	0x3f
	.zero		1


	//   ....[77]....
        /*0564*/ 	.word	0x000077b0
        /*0568*/ 	.word	0x00000006
        /*056c*/ 	.word	0x00000000
        /*0570*/ 	.short	0x010a
        /*0572*/ 	.byte	0x3f
	.zero		1


	//----- nvinfo : EIATTR_NUM_MBARRIERS
	.align		4
.L_28:
        /*0574*/ 	.byte	0x03, 0x38
        /*0576*/ 	.short	0x0022


	//----- nvinfo : EIATTR_EXIT_INSTR_OFFSETS
	.align		4
        /*0578*/ 	.byte	0x04, 0x1c
        /*057a*/ 	.short	(.L_30 - .L_29)


	//   ....[0]....
.L_29:
        /*057c*/ 	.word	0x00001520


	//   ....[1]....
        /*0580*/ 	.word	0x00001580


	//   ....[2]....
        /*0584*/ 	.word	0x00005a70


	//   ....[3]....
        /*0588*/ 	.word	0x00005aa0


	//   ....[4]....
        /*058c*/ 	.word	0x00007100


	//----- nvinfo : EIATTR_MAX_THREADS
	.align		4
.L_30:
        /*0590*/ 	.byte	0x04, 0x05
        /*0592*/ 	.short	(.L_32 - .L_31)
.L_31:
        /*0594*/ 	.word	0x00000180
        /*0598*/ 	.word	0x00000001
        /*059c*/ 	.word	0x00000001


	//----- nvinfo : EIATTR_CRS_STACK_SIZE
	.align		4
.L_32:
        /*05a0*/ 	.byte	0x04, 0x1e
        /*05a2*/ 	.short	(.L_34 - .L_33)
.L_33:
        /*05a4*/ 	.word	0x00000000


	//----- nvinfo : EIATTR_CBANK_PARAM_SIZE
	.align		4
.L_34:
        /*05a8*/ 	.byte	0x03, 0x19
        /*05aa*/ 	.short	0x0470


	//----- nvinfo : EIATTR_PARAM_CBANK
	.align		4
        /*05ac*/ 	.byte	0x04, 0x0a
        /*05ae*/ 	.short	(.L_36 - .L_35)
	.align		4
.L_35:
        /*05b0*/ 	.word	index@(.nv.constant0._ZN7cutlass13device_kernelINS_4gemm6kernel13GemmUniversalIN4cute5tupleIJiiiiEEENS1_10collective13CollectiveMmaINS1_37MainloopSm90TmaGmmaWarpSpecializedFP8ILi14ENS5_IJNS4_1CILi2EEESB_NSA_ILi1EEEEEENS1_32KernelTmaWarpSpecializedPingpongEEENS5_IJNSA_ILi64EEESG_NSA_ILi128EEEEEENS_12float_e5m2_tENS5_IJlSC_lEEESJ_SK_NS4_8TiledMMAINS4_8MMA_AtomIJNS4_4SM904GMMA30MMA_64x64x32_F32E5M2E5M2_SS_TNILNSO_7ScaleInE1ELSQ_1EEEEEENS4_6LayoutINS5_IJSC_SC_SC_EEENS5_IJNSA_ILi0EEESV_SV_EEEEENS5_IJNS4_10UnderscoreESY_SY_EEEEENS4_23SM90_TMA_LOAD_MULTICASTENS4_14ComposedLayoutINS4_7SwizzleILi3ELi4ELi3EEENS4_18smem_ptr_flag_bitsILi8EEENST_INS5_IJNSA_ILi8EEESH_EEENS5_IJSH_SC_EEEEEEEvNS4_8identityES11_S1B_vS1C_EENS_8epilogue10collective6detail29Sm90TmaWarpSpecializedAdapterINS1F_15DefaultEpilogueISJ_SK_SK_NS1E_6thread17LinearCombinationISJ_Li1EffLNS1J_9ScaleType4KindE0ELNS_15FloatRoundStyleE2ESJ_EENS1_15EpilogueDefaultEEEEEvvEEEEvNT_6ParamsE)
        /*05b4*/ 	.short	0x0210
        /*05b6*/ 	.short	0x0470


	//----- nvinfo : EIATTR_SW_WAR
	.align		4
.L_36:
        /*05b8*/ 	.byte	0x04, 0x36
        /*05ba*/ 	.short	(.L_38 - .L_37)
.L_37:
        /*05bc*/ 	.word	0x00000008
.L_38:


//--------------------- .nv.callgraph             --------------------------
	.section	.nv.callgraph,"",@"SHT_CUDA_CALLGRAPH"
	.align	4
	.sectionentsize	8
	.align		4
        /*0000*/ 	.word	0x00000000
	.align		4
        /*0004*/ 	.word	0xffffffff
	.align		4
        /*0008*/ 	.word	0x00000000
	.align		4
        /*000c*/ 	.word	0xfffffffe
	.align		4
        /*0010*/ 	.word	0x00000000
	.align		4
        /*0014*/ 	.word	0xfffffffd
	.align		4
        /*0018*/ 	.word	0x00000000
	.align		4
        /*001c*/ 	.word	0xfffffffc


//--------------------- .nv.constant4             --------------------------
	.section	.nv.constant4,"a",@progbits
	.align	8
	.align		8
.nv.constant4:
        /*0000*/ 	.dword	_ZN39_INTERNAL_a3b244ad_4_k_cu_30f93f10_49794cuda3std3__45__cpo5beginE
	.align		8
        /*0008*/ 	.dword	_ZN39_INTERNAL_a3b244ad_4_k_cu_30f93f10_49794cuda3std3__45__cpo3endE
	.align		8
        /*0010*/ 	.dword	_ZN39_INTERNAL_a3b244ad_4_k_cu_30f93f10_49794cuda3std3__45__cpo6cbeginE
	.align		8
        /*0018*/ 	.dword	_ZN39_INTERNAL_a3b244ad_4_k_cu_30f93f10_49794cuda3std3__45__cpo4cendE
	.align		8
        /*0020*/ 	.dword	_ZN39_INTERNAL_a3b244ad_4_k_cu_30f93f10_49794cuda3std3__441_GLOBAL__N__a3b244ad_4_k_cu_30f93f10_49796ignoreE
	.align		8
        /*0028*/ 	.dword	_ZN39_INTERNAL_a3b244ad_4_k_cu_30f93f10_49794cuda3std3__419piecewise_constructE
	.align		8
        /*0030*/ 	.dword	_ZN39_INTERNAL_a3b244ad_4_k_cu_30f93f10_49794cuda3std3__48in_placeE
	.align		8
        /*0038*/ 	.dword	_ZN39_INTERNAL_a3b244ad_4_k_cu_30f93f10_49794cuda3std6ranges3__45__cpo4swapE
	.align		8
        /*0040*/ 	.dword	_ZN39_INTERNAL_a3b244ad_4_k_cu_30f93f10_49794cuda3std6ranges3__45__cpo9iter_moveE
	.align		8
        /*0048*/ 	.dword	_ZN39_INTERNAL_a3b244ad_4_k_cu_30f93f10_49794cute7productE
	.align		8
        /*0050*/ 	.dword	_ZN39_INTERNAL_a3b244ad_4_k_cu_30f93f10_49794cute1_E


//--------------------- .text._ZN7cutlass13device_kernelINS_4gemm6kernel13GemmUniversalIN4cute5tupleIJiiiiEEENS1_10collective13CollectiveMmaINS1_37MainloopSm90TmaGmmaWarpSpecializedFP8ILi14ENS5_IJNS4_1CILi2EEESB_NSA_ILi1EEEEEENS1_32KernelTmaWarpSpecializedPingpongEEENS5_IJNSA_ILi64EEESG_NSA_ILi128EEEEEENS_12float_e5m2_tENS5_IJlSC_lEEESJ_SK_NS4_8TiledMMAINS4_8MMA_AtomIJNS4_4SM904GMMA30MMA_64x64x32_F32E5M2E5M2_SS_TNILNSO_7ScaleInE1ELSQ_1EEEEEENS4_6LayoutINS5_IJSC_SC_SC_EEENS5_IJNSA_ILi0EEESV_SV_EEEEENS5_IJNS4_10UnderscoreESY_SY_EEEEENS4_23SM90_TMA_LOAD_MULTICASTENS4_14ComposedLayoutINS4_7SwizzleILi3ELi4ELi3EEENS4_18smem_ptr_flag_bitsILi8EEENST_INS5_IJNSA_ILi8EEESH_EEENS5_IJSH_SC_EEEEEEEvNS4_8identityES11_S1B_vS1C_EENS_8epilogue10collective6detail29Sm90TmaWarpSpecializedAdapterINS1F_15DefaultEpilogueISJ_SK_SK_NS1E_6thread17LinearCombinationISJ_Li1EffLNS1J_9ScaleType4KindE0ELNS_15FloatRoundStyleE2ESJ_EENS1_15EpilogueDefaultEEEEEvvEEEEvNT_6ParamsE --------------------------
	.section	.text._ZN7cutlass13device_kernelINS_4gemm6kernel13GemmUniversalIN4cute5tupleIJiiiiEEENS1_10collective13CollectiveMmaINS1_37MainloopSm90TmaGmmaWarpSpecializedFP8ILi14ENS5_IJNS4_1CILi2EEESB_NSA_ILi1EEEEEENS1_32KernelTmaWarpSpecializedPingpongEEENS5_IJNSA_ILi64EEESG_NSA_ILi128EEEEEENS_12float_e5m2_tENS5_IJlSC_lEEESJ_SK_NS4_8TiledMMAINS4_8MMA_AtomIJNS4_4SM904GMMA30MMA_64x64x32_F32E5M2E5M2_SS_TNILNSO_7ScaleInE1ELSQ_1EEEEEENS4_6LayoutINS5_IJSC_SC_SC_EEENS5_IJNSA_ILi0EEESV_SV_EEEEENS5_IJNS4_10UnderscoreESY_SY_EEEEENS4_23SM90_TMA_LOAD_MULTICASTENS4_14ComposedLayoutINS4_7SwizzleILi3ELi4ELi3EEENS4_18smem_ptr_flag_bitsILi8EEENST_INS5_IJNSA_ILi8EEESH_EEENS5_IJSH_SC_EEEEEEEvNS4_8identityES11_S1B_vS1C_EENS_8epilogue10collective6detail29Sm90TmaWarpSpecializedAdapterINS1F_15DefaultEpilogueISJ_SK_SK_NS1E_6thread17LinearCombinationISJ_Li1EffLNS1J_9ScaleType4KindE0ELNS_15FloatRoundStyleE2ESJ_EENS1_15EpilogueDefaultEEEEEvvEEEEvNT_6ParamsE,"ax",@progbits
	.align	128
.text._ZN7cutlass13device_kernelINS_4gemm6kernel13GemmUniversalIN4cute5tupleIJiiiiEEENS1_10collective13CollectiveMmaINS1_37MainloopSm90TmaGmmaWarpSpecializedFP8ILi14ENS5_IJNS4_1CILi2EEESB_NSA_ILi1EEEEEENS1_32KernelTmaWarpSpecializedPingpongEEENS5_IJNSA_ILi64EEESG_NSA_ILi128EEEEEENS_12float_e5m2_tENS5_IJlSC_lEEESJ_SK_NS4_8TiledMMAINS4_8MMA_AtomIJNS4_4SM904GMMA30MMA_64x64x32_F32E5M2E5M2_SS_TNILNSO_7ScaleInE1ELSQ_1EEEEEENS4_6LayoutINS5_IJSC_SC_SC_EEENS5_IJNSA_ILi0EEESV_SV_EEEEENS5_IJNS4_10UnderscoreESY_SY_EEEEENS4_23SM90_TMA_LOAD_MULTICASTENS4_14ComposedLayoutINS4_7SwizzleILi3ELi4ELi3EEENS4_18smem_ptr_flag_bitsILi8EEENST_INS5_IJNSA_ILi8EEESH_EEENS5_IJSH_SC_EEEEEEEvNS4_8identityES11_S1B_vS1C_EENS_8epilogue10collective6detail29Sm90TmaWarpSpecializedAdapterINS1F_15DefaultEpilogueISJ_SK_SK_NS1E_6thread17LinearCombinationISJ_Li1EffLNS1J_9ScaleType4KindE0ELNS_15FloatRoundStyleE2ESJ_EENS1_15EpilogueDefaultEEEEEvvEEEEvNT_6ParamsE:
        .type           _ZN7cutlass13device_kernelINS_4gemm6kernel13GemmUniversalIN4cute5tupleIJiiiiEEENS1_10collective13CollectiveMmaINS1_37MainloopSm90TmaGmmaWarpSpecializedFP8ILi14ENS5_IJNS4_1CILi2EEESB_NSA_ILi1EEEEEENS1_32KernelTmaWarpSpecializedPingpongEEENS5_IJNSA_ILi64EEESG_NSA_ILi128EEEEEENS_12float_e5m2_tENS5_IJlSC_lEEESJ_SK_NS4_8TiledMMAINS4_8MMA_AtomIJNS4_4SM904GMMA30MMA_64x64x32_F32E5M2E5M2_SS_TNILNSO_7ScaleInE1ELSQ_1EEEEEENS4_6LayoutINS5_IJSC_SC_SC_EEENS5_IJNSA_ILi0EEESV_SV_EEEEENS5_IJNS4_10UnderscoreESY_SY_EEEEENS4_23SM90_TMA_LOAD_MULTICASTENS4_14ComposedLayoutINS4_7SwizzleILi3ELi4ELi3EEENS4_18smem_ptr_flag_bitsILi8EEENST_INS5_IJNSA_ILi8EEESH_EEENS5_IJSH_SC_EEEEEEEvNS4_8identityES11_S1B_vS1C_EENS_8epilogue10collective6detail29Sm90TmaWarpSpecializedAdapterINS1F_15DefaultEpilogueISJ_SK_SK_NS1E_6thread17LinearCombinationISJ_Li1EffLNS1J_9ScaleType4KindE0ELNS_15FloatRoundStyleE2ESJ_EENS1_15EpilogueDefaultEEEEEvvEEEEvNT_6ParamsE,@function
        .size           _ZN7cutlass13device_kernelINS_4gemm6kernel13GemmUniversalIN4cute5tupleIJiiiiEEENS1_10collective13CollectiveMmaINS1_37MainloopSm90TmaGmmaWarpSpecializedFP8ILi14ENS5_IJNS4_1CILi2EEESB_NSA_ILi1EEEEEENS1_32KernelTmaWarpSpecializedPingpongEEENS5_IJNSA_ILi64EEESG_NSA_ILi128EEEEEENS_12float_e5m2_tENS5_IJlSC_lEEESJ_SK_NS4_8TiledMMAINS4_8MMA_AtomIJNS4_4SM904GMMA30MMA_64x64x32_F32E5M2E5M2_SS_TNILNSO_7ScaleInE1ELSQ_1EEEEEENS4_6LayoutINS5_IJSC_SC_SC_EEENS5_IJNSA_ILi0EEESV_SV_EEEEENS5_IJNS4_10UnderscoreESY_SY_EEEEENS4_23SM90_TMA_LOAD_MULTICASTENS4_14ComposedLayoutINS4_7SwizzleILi3ELi4ELi3EEENS4_18smem_ptr_flag_bitsILi8EEENST_INS5_IJNSA_ILi8EEESH_EEENS5_IJSH_SC_EEEEEEEvNS4_8identityES11_S1B_vS1C_EENS_8epilogue10collective6detail29Sm90TmaWarpSpecializedAdapterINS1F_15DefaultEpilogueISJ_SK_SK_NS1E_6thread17LinearCombinationISJ_Li1EffLNS1J_9ScaleType4KindE0ELNS_15FloatRoundStyleE2ESJ_EENS1_15EpilogueDefaultEEEEEvvEEEEvNT_6ParamsE,(.L_x_167 - _ZN7cutlass13device_kernelINS_4gemm6kernel13GemmUniversalIN4cute5tupleIJiiiiEEENS1_10collective13CollectiveMmaINS1_37MainloopSm90TmaGmmaWarpSpecializedFP8ILi14ENS5_IJNS4_1CILi2EEESB_NSA_ILi1EEEEEENS1_32KernelTmaWarpSpecializedPingpongEEENS5_IJNSA_ILi64EEESG_NSA_ILi128EEEEEENS_12float_e5m2_tENS5_IJlSC_lEEESJ_SK_NS4_8TiledMMAINS4_8MMA_AtomIJNS4_4SM904GMMA30MMA_64x64x32_F32E5M2E5M2_SS_TNILNSO_7ScaleInE1ELSQ_1EEEEEENS4_6LayoutINS5_IJSC_SC_SC_EEENS5_IJNSA_ILi0EEESV_SV_EEEEENS5_IJNS4_10UnderscoreESY_SY_EEEEENS4_23SM90_TMA_LOAD_MULTICASTENS4_14ComposedLayoutINS4_7SwizzleILi3ELi4ELi3EEENS4_18smem_ptr_flag_bitsILi8EEENST_INS5_IJNSA_ILi8EEESH_EEENS5_IJSH_SC_EEEEEEEvNS4_8identityES11_S1B_vS1C_EENS_8epilogue10collective6detail29Sm90TmaWarpSpecializedAdapterINS1F_15DefaultEpilogueISJ_SK_SK_NS1E_6thread17LinearCombinationISJ_Li1EffLNS1J_9ScaleType4KindE0ELNS_15FloatRoundStyleE2ESJ_EENS1_15EpilogueDefaultEEEEEvvEEEEvNT_6ParamsE)
        .other          _ZN7cutlass13device_kernelINS_4gemm6kernel13GemmUniversalIN4cute5tupleIJiiiiEEENS1_10collective13CollectiveMmaINS1_37MainloopSm90TmaGmmaWarpSpecializedFP8ILi14ENS5_IJNS4_1CILi2EEESB_NSA_ILi1EEEEEENS1_32KernelTmaWarpSpecializedPingpongEEENS5_IJNSA_ILi64EEESG_NSA_ILi128EEEEEENS_12float_e5m2_tENS5_IJlSC_lEEESJ_SK_NS4_8TiledMMAINS4_8MMA_AtomIJNS4_4SM904GMMA30MMA_64x64x32_F32E5M2E5M2_SS_TNILNSO_7ScaleInE1ELSQ_1EEEEEENS4_6LayoutINS5_IJSC_SC_SC_EEENS5_IJNSA_ILi0EEESV_SV_EEEEENS5_IJNS4_10UnderscoreESY_SY_EEEEENS4_23SM90_TMA_LOAD_MULTICASTENS4_14ComposedLayoutINS4_7SwizzleILi3ELi4ELi3EEENS4_18smem_ptr_flag_bitsILi8EEENST_INS5_IJNSA_ILi8EEESH_EEENS5_IJSH_SC_EEEEEEEvNS4_8identityES11_S1B_vS1C_EENS_8epilogue10collective6detail29Sm90TmaWarpSpecializedAdapterINS1F_15DefaultEpilogueISJ_SK_SK_NS1E_6thread17LinearCombinationISJ_Li1EffLNS1J_9ScaleType4KindE0ELNS_15FloatRoundStyleE2ESJ_EENS1_15EpilogueDefaultEEEEEvvEEEEvNT_6ParamsE,@"STO_CUDA_ENTRY STV_DEFAULT"
_ZN7cutlass13device_kernelINS_4gemm6kernel13GemmUniversalIN4cute5tupleIJiiiiEEENS1_10collective13CollectiveMmaINS1_37MainloopSm90TmaGmmaWarpSpecializedFP8ILi14ENS5_IJNS4_1CILi2EEESB_NSA_ILi1EEEEEENS1_32KernelTmaWarpSpecializedPingpongEEENS5_IJNSA_ILi64EEESG_NSA_ILi128EEEEEENS_12float_e5m2_tENS5_IJlSC_lEEESJ_SK_NS4_8TiledMMAINS4_8MMA_AtomIJNS4_4SM904GMMA30MMA_64x64x32_F32E5M2E5M2_SS_TNILNSO_7ScaleInE1ELSQ_1EEEEEENS4_6LayoutINS5_IJSC_SC_SC_EEENS5_IJNSA_ILi0EEESV_SV_EEEEENS5_IJNS4_10UnderscoreESY_SY_EEEEENS4_23SM90_TMA_LOAD_MULTICASTENS4_14ComposedLayoutINS4_7SwizzleILi3ELi4ELi3EEENS4_18smem_ptr_flag_bitsILi8EEENST_INS5_IJNSA_ILi8EEESH_EEENS5_IJSH_SC_EEEEEEEvNS4_8identityES11_S1B_vS1C_EENS_8epilogue10collective6detail29Sm90TmaWarpSpecializedAdapterINS1F_15DefaultEpilogueISJ_SK_SK_NS1E_6thread17LinearCombinationISJ_Li1EffLNS1J_9ScaleType4KindE0ELNS_15FloatRoundStyleE2ESJ_EENS1_15EpilogueDefaultEEEEEvvEEEEvNT_6ParamsE:
[----:B------:R-:W-:Y:S01]  /*0000*/  LDC R1, c[0x0][0x28] ;  /* 0x00000a00ff017b82 */ /* 0x000fe20000000800 */
[----:B------:R-:W0:Y:S01]  /*0010*/  S2R R11, SR_TID.X ;  /* 0x00000000000b7919 */ /* 0x000e220000002100 */
[----:B------:R-:W-:Y:S01]  /*0020*/  ELECT P0, URZ, PT ;  /* 0x00000000003f782f */ /* 0x000fe20003800000 */
[----:B------:R-:W-:Y:S01]  /*0030*/  BSSY B0, `(.L_x_0) ;  /* 0x000000f000007945 */ /* 0x000fe20003800000 */
[--C-:B0-----:R-:W-:Y:S02]  /*0040*/  SHF.R.U32.HI R0, RZ, 0x5, R11.reuse ;  /* 0x00000005ff007819 */ /* 0x101fe4000001160b */
[----:B------:R-:W-:-:S03]  /*0050*/  SHF.R.U32.HI R5, RZ, 0x7, R11 ;  /* 0x00000007ff057819 */ /* 0x000fc6000001160b */
[----:B------:R-:W0:Y:S04]  /*0060*/  SHFL.IDX PT, R2, R0, RZ, 0x1f ;  /* 0x00001fff00027589 */ /* 0x000e2800000e0000 */
[----:B------:R1:W2:Y:S01]  /*0070*/  SHFL.IDX PT, R6, R5, RZ, 0x1f ;  /* 0x00001fff05067589 */ /* 0x0002a200000e0000 */
[----:B0-----:R-:W-:-:S13]  /*0080*/  ISETP.NE.OR P0, PT, R2, RZ, !P0 ;  /* 0x000000ff0200720c */ /* 0x001fda0004705670 */
[----:B-12---:R-:W-:Y:S05]  /*0090*/  @P0 BRA `(.L_x_1) ;  /* 0x0000000000200947 */ /* 0x006fea0003800000 */
[----:B------:R-:W-:Y:S02]  /*00a0*/  ULDC.64 UR4, c[0x0][0x198] ;  /* 0x0000660000047ab9 */ /* 0x000fe40000000a00 */
[----:B------:R-:W-:Y:S02]  /*00b0*/  UIADD3 UR6, UP0, UR4, 0xf0, URZ ;  /* 0x000000f004067890 */ /* 0x000fe4000ff1e03f */
[----:B------:R-:W-:Y:S02]  /*00c0*/  UIADD3 UR4, UP1, UR4, 0x1f0, URZ ;  /* 0x000001f004047890 */ /* 0x000fe4000ff3e03f */
[----:B------:R-:W-:Y:S02]  /*00d0*/  UIADD3.X UR7, URZ, UR5, URZ, UP0, !UPT ;  /* 0x000000053f077290 */ /* 0x000fe400087fe43f */
[----:B------:R-:W-:-:S07]  /*00e0*/  UIADD3.X UR5, URZ, UR5, URZ, UP1, !UPT ;  /* 0x000000053f057290 */ /* 0x000fce0008ffe43f */
[----:B------:R0:W-:Y:S02]  /*00f0*/  UTMACCTL.PF [UR6] ;  /* 0x00000000060079b9 */ /* 0x0001e40008040000 */
[----:B------:R0:W-:Y:S02]  /*0100*/  UTMACCTL.PF [UR4] ;  /* 0x00000000040079b9 */ /* 0x0001e40008040000 */
[----:B0-----:R-:W-:Y:S01]  /*0110*/  NOP ;  /* 0x0000000000007918 */ /* 0x001fe20000000000 */
.L_x_1:
[----:B------:R-:W-:Y:S05]  /*0120*/  BSYNC B0 ;  /* 0x0000000000007941 */ /* 0x000fea0003800000 */
.L_x_0:
[----:B------:R-:W0:Y:S02]  /*0130*/  SHFL.IDX PT, R7, R0, RZ, 0x1f ;  /* 0x00001fff00077589 */ /* 0x000e2400000e0000 */
[----:B0-----:R-:W-:-:S13]  /*0140*/  ISETP.NE.AND P0, PT, R7, RZ, PT ;  /* 0x000000ff0700720c */ /* 0x001fda0003f05270 */
[----:B------:R-:W-:Y:S05]  /*0150*/  @P0 BRA `(.L_x_2) ;  /* 0x0000000000b40947 */ /* 0x000fea0003800000 */
[----:B------:R-:W-:Y:S01]  /*0160*/  ELECT P0, URZ, PT ;  /* 0x00000000003f782f */ /* 0x000fe20003800000 */
[----:B------:R-:W-:-:S12]  /*0170*/  BSSY B0, `(.L_x_2) ;  /* 0x000002b000007945 */ /* 0x000fd80003800000 */
[----:B------:R-:W-:Y:S05]  /*0180*/  @!P0 BRA `(.L_x_3) ;  /* 0x0000000000a48947 */ /* 0x000fea0003800000 */
[----:B------:R-:W0:Y:S01]  /*0190*/  S2UR UR8, SR_CgaCtaId ;  /* 0x00000000000879c3 */ /* 0x000e220000008800 */
[----:B------:R-:W-:Y:S01]  /*01a0*/  UMOV UR4, 0x400 ;  /* 0x0000040000047882 */ /* 0x000fe20000000000 */
[----:B------:R-:W-:Y:S01]  /*01b0*/  UMOV UR5, 0x1 ;  /* 0x0000000100057882 */ /* 0x000fe20000000000 */
[----:B------:R-:W-:Y:S02]  /*01c0*/  UMOV UR6, 0x3 ;  /* 0x0000000300067882 */ /* 0x000fe40000000000 */
[----:B------:R-:W-:-:S04]  /*01d0*/  UIADD3 UR6, -UR6, 0x100000, URZ ;  /* 0x0010000006067890 */ /* 0x000fc8000fffe13f */
[----:B------:R-:W-:Y:S02]  /*01e0*/  USHF.L.U32 UR7, UR6, 0xb, URZ ;  /* 0x0000000b06077899 */ /* 0x000fe4000800063f */
[----:B------:R-:W-:Y:S02]  /*01f0*/  USHF.L.U32 UR6, UR6, 0x1, URZ ;  /* 0x0000000106067899 */ /* 0x000fe4000800063f */
[----:B0-----:R-:W-:Y:S02]  /*0200*/  ULEA UR8, UR8, UR4, 0x18 ;  /* 0x0000000408087291 */ /* 0x001fe4000f8ec03f */
[----:B------:R-:W-:-:S04]  /*0210*/  UIADD3 UR4, -UR5, 0x100000, URZ ;  /* 0x0010000005047890 */ /* 0x000fc8000fffe13f */
[----:B------:R-:W-:Y:S02]  /*0220*/  USHF.L.U32 UR5, UR4, 0xb, URZ ;  /* 0x0000000b04057899 */ /* 0x000fe4000800063f */
[----:B------:R-:W-:Y:S01]  /*0230*/  USHF.L.U32 UR4, UR4, 0x1, URZ ;  /* 0x0000000104047899 */ /* 0x000fe2000800063f */
[----:B------:R-:W0:Y:S11]  /*0240*/  FENCE.VIEW.ASYNC.S ;  /* 0x00000000000073c6 */ /* 0x000e360000000000 */
[----:B0-----:R0:W1:Y:S01]  /*0250*/  SYNCS.EXCH.64 URZ, [UR8], UR4 ;  /* 0x00000004083f75b2 */ /* 0x0010620008000100 */
[----:B------:R0:W2:Y:S01]  /*0260*/  SYNCS.EXCH.64 URZ, [UR8+0x70], UR6 ;  /* 0x00007006083f75b2 */ /* 0x0000a20008000100 */
[----:B------:R0:W3:Y:S01]  /*0270*/  SYNCS.EXCH.64 URZ, [UR8+0x8], UR4 ;  /* 0x00000804083f75b2 */ /* 0x0000e20008000100 */
[----:B------:R0:W4:Y:S01]  /*0280*/  SYNCS.EXCH.64 URZ, [UR8+0x78], UR6 ;  /* 0x00007806083f75b2 */ /* 0x0001220008000100 */
[----:B------:R0:W0:Y:S01]  /*0290*/  SYNCS.EXCH.64 URZ, [UR8+0x10], UR4 ;  /* 0x00001004083f75b2 */ /* 0x0000220008000100 */
        /* <DEDUP_REMOVED lines=23> */
[----:B-1234-:R-:W-:Y:S01]  /*0410*/  NOP ;  /* 0x0000000000007918 */ /* 0x01efe20000000000 */
.L_x_3:
[----:B0-----:R-:W-:Y:S05]  /*0420*/  BSYNC B0 ;  /* 0x0000000000007941 */ /* 0x001fea0003800000 */
.L_x_2:
[----:B------:R-:W0:Y:S01]  /*0430*/  SHFL.IDX PT, R3, R0, RZ, 0x1f ;  /* 0x00001fff00037589 */ /* 0x000e2200000e0000 */
[----:B------:R-:W-:Y:S01]  /*0440*/  SHF.R.S32.HI R4, RZ, 0x1f, R11 ;  /* 0x0000001fff047819 */ /* 0x000fe2000001140b */
[----:B------:R-:W1:Y:S01]  /*0450*/  S2UR UR13, SR_CTAID.X ;  /* 0x00000000000d79c3 */ /* 0x000e620000002500 */
[----:B------:R-:W-:Y:S01]  /*0460*/  ELECT P0, URZ, PT ;  /* 0x00000000003f782f */ /* 0x000fe20003800000 */
[----:B------:R2:W3:Y:S01]  /*0470*/  SHFL.IDX PT, R8, R0, RZ, 0x1f ;  /* 0x00001fff00087589 */ /* 0x0004e200000e0000 */
[----:B------:R-:W-:Y:S02]  /*0480*/  LEA.HI R4, R4, R11, RZ, 0x7 ;  /* 0x0000000b04047211 */ /* 0x000fe400078f38ff */
[----:B------:R-:W-:Y:S01]  /*0490*/  ELECT P1, URZ, PT ;  /* 0x00000000003f782f */ /* 0x000fe20003820000 */
[----:B------:R-:W-:Y:S01]  /*04a0*/  NOP ;  /* 0x0000000000007918 */ /* 0x000fe20000000000 */
[----:B------:R-:W4:Y:S01]  /*04b0*/  S2R R16, SR_CTAID.Y ;  /* 0x0000000000107919 */ /* 0x000f220000002600 */
[----:B------:R-:W-:Y:S01]  /*04c0*/  LOP3.LUT R4, R4, 0xffffff80, RZ, 0xc0, !PT ;  /* 0xffffff8004047812 */ /* 0x000fe200078ec0ff */
[----:B------:R-:W-:Y:S01]  /*04d0*/  ULDC UR4, c[0x0][0x150] ;  /* 0x0000540000047ab9 */ /* 0x000fe20000000800 */
[----:B------:R-:W5:Y:S01]  /*04e0*/  LDC R12, c[0x0][0x144] ;  /* 0x00005100ff0c7b82 */ /* 0x000f620000000800 */
[----:B------:R3:W5:Y:S01]  /*04f0*/  SHFL.IDX PT, R14, R5, RZ, 0x1f ;  /* 0x00001fff050e7589 */ /* 0x00076200000e0000 */
[----:B------:R-:W-:Y:S01]  /*0500*/  UMOV UR12, 0x80 ;  /* 0x00000080000c7882 */ /* 0x000fe20000000000 */
[----:B------:R-:W-:Y:S01]  /*0510*/  IMAD.IADD R10, R11, 0x1, -R4 ;  /* 0x000000010b0a7824 */ /* 0x000fe200078e0a04 */
[----:B------:R-:W-:Y:S01]  /*0520*/  NOP ;  /* 0x0000000000007918 */ /* 0x000fe20000000000 */
[C---:B------:R-:W-:Y:S01]  /*0530*/  VIADD R38, R6.reuse, 0xffffffff ;  /* 0xffffffff06267836 */ /* 0x040fe20000000000 */
[----:B------:R-:W-:-:S02]  /*0540*/  ISETP.NE.AND P5, PT, R6, RZ, PT ;  /* 0x000000ff0600720c */ /* 0x000fc40003fa5270 */
[----:B------:R-:W-:Y:S01]  /*0550*/  SHF.R.S32.HI R19, RZ, 0x1f, R10 ;  /* 0x0000001fff137819 */ /* 0x000fe2000001140a */
[----:B------:R-:W5:Y:S01]  /*0560*/  LDC R13, c[0x0][0x140] ;  /* 0x00005000ff0d7b82 */ /* 0x000f620000000800 */
[----:B------:R-:W-:Y:S02]  /*0570*/  ISETP.GE.U32.AND P6, PT, R38, 0x2, PT ;  /* 0x000000022600780c */ /* 0x000fe40003fc6070 */
[----:B0-----:R-:W-:Y:S02]  /*0580*/  ISETP.NE.OR P0, PT, R3, RZ, !P0 ;  /* 0x000000ff0300720c */ /* 0x001fe40004705670 */
[----:B------:R-:W-:Y:S02]  /*0590*/  LEA.HI R3, R19, R10, RZ, 0x3 ;  /* 0x0000000a13037211 */ /* 0x000fe400078f18ff */
[----:B-1----:R-:W-:Y:S01]  /*05a0*/  I2FP.F32.U32 R4, UR13 ;  /* 0x0000000d00047c45 */ /* 0x002fe20008201000 */
[----:B------:R-:W0:Y:S01]  /*05b0*/  LDC R27, c[0x0][0x148] ;  /* 0x00005200ff1b7b82 */ /* 0x000e220000000800 */
[----:B--2---:R-:W-:-:S02]  /*05c0*/  SHF.R.S32.HI R0, RZ, 0x3, R3 ;  /* 0x00000003ff007819 */ /* 0x004fc40000011403 */
[----:B---3--:R-:W-:Y:S01]  /*05d0*/  ISETP.NE.OR P1, PT, R8, RZ, !P1 ;  /* 0x000000ff0800720c */ /* 0x008fe20004f25670 */
[----:B------:R-:W-:Y:S01]  /*05e0*/  FMUL R9, R4, UR4 ;  /* 0x0000000404097c20 */ /* 0x000fe20008400000 */
[----:B------:R-:W-:Y:S01]  /*05f0*/  SHF.R.S32.HI R3, RZ, 0x1f, R3 ;  /* 0x0000001fff037819 */ /* 0x000fe20000011403 */
[----:B------:R-:W-:Y:S01]  /*0600*/  ULDC UR4, c[0x0][0x154] ;  /* 0x0000550000047ab9 */ /* 0x000fe20000000800 */
[----:B------:R-:W-:Y:S01]  /*0610*/  SHF.R.S32.HI R8, RZ, 0x1f, R7 ;  /* 0x0000001fff087819 */ /* 0x000fe20000011407 */
[----:B------:R-:W-:Y:S01]  /*0620*/  VOTEU.ALL UP1, P0 ;  /* 0x00000000003f7886 */ /* 0x000fe20000020000 */
[----:B------:R-:W-:Y:S01]  /*0630*/  LEA.HI R4, R3, R0, RZ, 0x2 ;  /* 0x0000000003047211 */ /* 0x000fe200078f10ff */
[----:B------:R-:W1:Y:S01]  /*0640*/  F2I.U32.TRUNC.NTZ R9, R9 ;  /* 0x0000000900097305 */ /* 0x000e62000020f000 */
[----:B------:R-:W-:Y:S01]  /*0650*/  LEA.HI R8, R8, R7, RZ, 0x2 ;  /* 0x0000000708087211 */ /* 0x000fe200078f10ff */
[----:B------:R-:W-:Y:S01]  /*0660*/  VOTEU.ALL UP0, P0 ;  /* 0x00000000003f7886 */ /* 0x000fe20000000000 */
[----:B------:R-:W-:Y:S01]  /*0670*/  SHF.R.S32.HI R3, RZ, 0x1f, R2 ;  /* 0x0000001fff037819 */ /* 0x000fe20000011402 */
[----:B------:R-:W2:Y:S01]  /*0680*/  @!UP1 S2UR UR7, SR_CgaCtaId ;  /* 0x00000000000799c3 */ /* 0x000ea20000008800 */
[----:B------:R-:W-:Y:S01]  /*0690*/  LOP3.LUT R5, R4, 0xfffffffc, RZ, 0xc0, !PT ;  /* 0xfffffffc04057812 */ /* 0x000fe200078ec0ff */
[----:B------:R-:W-:Y:S01]  /*06a0*/  VOTEU.ALL UP2, P1 ;  /* 0x00000000003f7886 */ /* 0x000fe20000840000 */
[----:B------:R-:W-:Y:S01]  /*06b0*/  LOP3.LUT R8, R8, 0x3ffffffc, RZ, 0xc0, !PT ;  /* 0x3ffffffc08087812 */ /* 0x000fe200078ec0ff */
[----:B------:R-:W-:Y:S01]  /*06c0*/  @!UP1 UMOV UR6, 0x400 ;  /* 0x0000040000069882 */ /* 0x000fe20000000000 */
[----:B------:R-:W-:Y:S01]  /*06d0*/  LEA.HI R3, R3, R2, RZ, 0x2 ;  /* 0x0000000203037211 */ /* 0x000fe200078f10ff */
[----:B------:R-:W-:Y:S01]  /*06e0*/  IMAD.IADD R5, R0, 0x1, -R5 ;  /* 0x0000000100057824 */ /* 0x000fe200078e0a05 */
[----:B------:R-:W-:Y:S01]  /*06f0*/  @!UP2 UMOV UR9, 0x400 ;  /* 0x000004000009a882 */ /* 0x000fe20000000000 */
[----:B------:R-:W-:Y:S01]  /*0700*/  IMAD.IADD R8, R7, 0x1, -R8 ;  /* 0x0000000107087824 */ /* 0x000fe200078e0a08 */
[----:B------:R-:W-:Y:S01]  /*0710*/  LOP3.LUT R3, R3, 0xfffffffc, RZ, 0xc0, !PT ;  /* 0xfffffffc03037812 */ /* 0x000fe200078ec0ff */
[----:B------:R-:W3:Y:S01]  /*0720*/  @!UP2 S2UR UR10, SR_CgaCtaId ;  /* 0x00000000000aa9c3 */ /* 0x000ee20000008800 */
[----:B-1----:R-:W-:Y:S01]  /*0730*/  IMAD.MOV R9, RZ, RZ, -R9 ;  /* 0x000000ffff097224 */ /* 0x002fe200078e0a09 */
[----:B------:R-:W-:Y:S01]  /*0740*/  VOTEU.ALL UP3, P1 ;  /* 0x00000000003f7886 */ /* 0x000fe20000860000 */
[----:B------:R-:W-:Y:S01]  /*0750*/  IMAD R5, R8, 0x4, R5 ;  /* 0x0000000408057824 */ /* 0x000fe200078e0205 */
[----:B------:R-:W-:Y:S01]  /*0760*/  VOTEU.ALL UP4, P1 ;  /* 0x00000000003f7886 */ /* 0x000fe20000880000 */
[----:B------:R-:W-:Y:S01]  /*0770*/  IMAD.IADD R18, R2, 0x1, -R3 ;  /* 0x0000000102127824 */ /* 0x000fe200078e0a03 */
[----:B----4-:R-:W-:Y:S01]  /*0780*/  I2FP.F32.U32 R2, R16 ;  /* 0x0000001000027245 */ /* 0x010fe20000201000 */
[----:B-----5:R-:W-:Y:S01]  /*0790*/  IMAD R25, R12, R9, UR13 ;  /* 0x0000000d0c197e24 */ /* 0x020fe2000f8e0209 */
[C---:B------:R-:W-:Y:S01]  /*07a0*/  LEA.HI R0, R5.reuse, R5, RZ, 0x1 ;  /* 0x0000000505007211 */ /* 0x040fe200078f08ff */
[C---:B------:R-:W-:Y:S01]  /*07b0*/  IMAD.SHL.U32 R12, R5.reuse, 0x4, RZ ;  /* 0x00000004050c7824 */ /* 0x040fe200078e00ff */
[----:B------:R-:W-:Y:S01]  /*07c0*/  VOTEU.ALL UP5, P1 ;  /* 0x00000000003f7886 */ /* 0x000fe200008a0000 */
[----:B------:R-:W-:Y:S01]  /*07d0*/  FMUL R2, R2, UR4 ;  /* 0x0000000402027c20 */ /* 0x000fe20008400000 */
[----:B------:R-:W-:Y:S01]  /*07e0*/  LOP3.LUT R0, R0, 0xfffffffe, RZ, 0xc0, !PT ;  /* 0xfffffffe00007812 */ /* 0x000fe200078ec0ff */
[----:B------:R-:W-:Y:S01]  /*07f0*/  UMOV UR4, 0x20 ;  /* 0x0000002000047882 */ /* 0x000fe20000000000 */
[----:B--2---:R-:W-:Y:S01]  /*0800*/  @!UP1 ULEA UR8, UR7, UR6, 0x18 ;  /* 0x0000000607089291 */ /* 0x004fe2000f8ec03f */
[----:B------:R-:W-:Y:S01]  /*0810*/  LOP3.LUT R12, R5, 0xc, R12, 0x78, !PT ;  /* 0x0000000c050c7812 */ /* 0x000fe200078e780c */
[----:B------:R-:W-:-:S04]  /*0820*/  @!UP1 UIADD3 UR4, -UR4, 0x100000, URZ ;  /* 0x0010000004049890 */ /* 0x000fc8000fffe13f */
[----:B------:R-:W-:Y:S02]  /*0830*/  @!UP1 USHF.L.U32 UR5, UR4, 0xb, URZ ;  /* 0x0000000b04059899 */ /* 0x000fe4000800063f */
[----:B------:R-:W-:Y:S01]  /*0840*/  @!UP1 USHF.L.U32 UR4, UR4, 0x1, URZ ;  /* 0x0000000104049899 */ /* 0x000fe2000800063f */
[----:B------:R-:W-:Y:S01]  /*0850*/  IMAD.IADD R0, R5, 0x1, -R0 ;  /* 0x0000000105007824 */ /* 0x000fe200078e0a00 */
[----:B------:R-:W1:Y:S01]  /*0860*/  F2I.U32.TRUNC.NTZ R2, R2 ;  /* 0x0000000200027305 */ /* 0x000e62000020f000 */
[----:B------:R-:W-:-:S04]  /*0870*/  @!UP2 UIADD3 UR6, -UR12, 0x100000, URZ ;  /* 0x001000000c06a890 */ /* 0x000fc8000fffe13f */
[----:B------:R-:W-:Y:S02]  /*0880*/  @!UP2 USHF.L.U32 UR7, UR6, 0xb, URZ ;  /* 0x0000000b0607a899 */ /* 0x000fe4000800063f */
[----:B------:R-:W-:Y:S01]  /*0890*/  @!UP2 USHF.L.U32 UR6, UR6, 0x1, URZ ;  /* 0x000000010606a899 */ /* 0x000fe2000800063f */
[----:B------:R-:W-:Y:S01]  /*08a0*/  ISETP.EQ.U32.AND P2, PT, R13, 0x1, PT ;  /* 0x000000010d00780c */ /* 0x000fe20003f42070 */
[----:B------:R-:W-:Y:S01]  /*08b0*/  VOTEU.ALL UP1, P0 ;  /* 0x00000000003f7886 */ /* 0x000fe20000020000 */
[----:B------:R-:W-:Y:S01]  /*08c0*/  ISETP.NE.AND P3, PT, R0, R25, PT ;  /* 0x000000190000720c */ /* 0x000fe20003f65270 */
[----:B------:R-:W-:Y:S01]  /*08d0*/  IMAD.MOV.U32 R13, RZ, RZ, 0x1 ;  /* 0x00000001ff0d7424 */ /* 0x000fe200078e00ff */
[----:B---3--:R-:W-:Y:S01]  /*08e0*/  @!UP2 ULEA UR9, UR10, UR9, 0x18 ;  /* 0x000000090a09a291 */ /* 0x008fe2000f8ec03f */
[----:B------:R-:W-:Y:S01]  /*08f0*/  LOP3.LUT P0, RZ, R10, 0x7, RZ, 0xc0, !PT ;  /* 0x000000070aff7812 */ /* 0x000fe2000780c0ff */
[----:B------:R-:W-:Y:S01]  /*0900*/  VOTEU.ALL UP2, P1 ;  /* 0x00000000003f7886 */ /* 0x000fe20000840000 */
[----:B------:R-:W-:Y:S01]  /*0910*/  ISETP.NE.AND P1, PT, R18, 0x3, PT ;  /* 0x000000031200780c */ /* 0x000fe20003f25270 */
[----:B------:R-:W2:Y:S02]  /*0920*/  FENCE.VIEW.ASYNC.S ;  /* 0x00000000000073c6 */ /* 0x000ea40000000000 */
[----:B--2---:R2:W3:Y:S01]  /*0930*/  @!UP0 SYNCS.EXCH.64 URZ, [UR8+0x110], UR4 ;  /* 0x00011004083f85b2 */ /* 0x0044e20008000100 */
[----:B------:R-:W-:-:S02]  /*0940*/  ISETP.LT.U32.AND P0, PT, R12, 0x4, !P0 ;  /* 0x000000040c00780c */ /* 0x000fc40004701070 */
[----:B------:R-:W-:Y:S01]  /*0950*/  ISETP.EQ.OR P1, PT, R18, RZ, !P1 ;  /* 0x000000ff1200720c */ /* 0x000fe20004f22670 */
[----:B-1----:R-:W-:Y:S01]  /*0960*/  IMAD.MOV R24, RZ, RZ, -R2 ;  /* 0x000000ffff187224 */ /* 0x002fe200078e0a02 */
[----:B------:R-:W-:Y:S02]  /*0970*/  R2UR UR11, R14 ;  /* 0x000000000e0b72ca */ /* 0x000fe400000e0000 */
[----:B------:R-:W-:Y:S01]  /*0980*/  @P3 LEA.HI R0, R12, R12, RZ, 0x1 ;  /* 0x0000000c0c003211 */ /* 0x000fe200078f08ff */
[----:B0-----:R-:W-:Y:S01]  /*0990*/  IMAD R3, R27, R24, R16 ;  /* 0x000000181b037224 */ /* 0x001fe200078e0210 */
[----:B------:R-:W-:Y:S02]  /*09a0*/  ISETP.EQ.AND P1, PT, R6, RZ, P1 ;  /* 0x000000ff0600720c */ /* 0x000fe40000f22270 */
[----:B------:R-:W-:Y:S02]  /*09b0*/  @P3 SHF.R.S32.HI R0, RZ, 0x1, R0 ;  /* 0x00000001ff003819 */ /* 0x000fe40000011400 */
[----:B------:R-:W-:Y:S01]  /*09c0*/  SEL R7, RZ, 0x1, !P1 ;  /* 0x00000001ff077807 */ /* 0x000fe20004800000 */
[----:B------:R2:W0:Y:S01]  /*09d0*/  @!UP1 SYNCS.EXCH.64 URZ, [UR8+0x118], UR4 ;  /* 0x00011804083f95b2 */ /* 0x0004220008000100 */
[----:B------:R-:W-:Y:S01]  /*09e0*/  @P3 ISETP.NE.AND P4, PT, R0, R3, PT ;  /* 0x000000030000320c */ /* 0x000fe20003f85270 */
[----:B------:R-:W-:Y:S01]  /*09f0*/  NOP ;  /* 0x0000000000007918 */ /* 0x000fe20000000000 */
[----:B------:R-:W-:-:S02]  /*0a00*/  SEL R0, RZ, 0x1, !P0 ;  /* 0x00000001ff007807 */ /* 0x000fc40004000000 */
[----:B------:R-:W-:Y:S02]  /*0a10*/  @P3 SEL R13, RZ, 0x1, P4 ;  /* 0x00000001ff0d3807 */ /* 0x000fe40002000000 */
[----:B------:R-:W-:Y:S02]  /*0a20*/  SEL R7, R7, 0x2, P6 ;  /* 0x0000000207077807 */ /* 0x000fe40003000000 */
[----:B------:R-:W-:Y:S01]  /*0a30*/  LOP3.LUT R13, R13, R0, RZ, 0xc0, !PT ;  /* 0x000000000d0d7212 */ /* 0x000fe200078ec0ff */
[----:B------:R2:W1:Y:S01]  /*0a40*/  @!UP2 SYNCS.EXCH.64 URZ, [UR9+0xf0], UR6 ;  /* 0x0000f006093fa5b2 */ /* 0x0004620008000100 */
[----:B------:R2:W4:Y:S01]  /*0a50*/  @!UP3 SYNCS.EXCH.64 URZ, [UR9+0xf8], UR6 ;  /* 0x0000f806093fb5b2 */ /* 0x0005220008000100 */
[----:B------:R2:W0:Y:S01]  /*0a60*/  @!UP4 SYNCS.EXCH.64 URZ, [UR9+0x100], UR6 ;  /* 0x00010006093fc5b2 */ /* 0x0004220008000100 */
[----:B------:R2:W0:Y:S01]  /*0a70*/  @!UP5 SYNCS.EXCH.64 URZ, [UR9+0x108], UR6 ;  /* 0x00010806093fd5b2 */ /* 0x0004220008000100 */
[----:B------:R-:W-:Y:S01]  /*0a80*/  NOP ;  /* 0x0000000000007918 */ /* 0x000fe20000000000 */
[----:B--23--:R-:W-:Y:S05]  /*0a90*/  @!P2 BRA `(.L_x_4) ;  /* 0x000000000008a947 */ /* 0x00cfea0003800000 */
[----:B01--4-:R-:W-:Y:S01]  /*0aa0*/  UCGABAR_ARV ;  /* 0x00000000000079c7 */ /* 0x013fe20008000000 */
[----:B------:R-:W-:Y:S05]  /*0ab0*/  BRA `(.L_x_5) ;  /* 0x0000000000047947 */ /* 0x000fea0003800000 */
.L_x_4:
[----:B01--4-:R-:W-:Y:S01]  /*0ac0*/  NOP ;  /* 0x0000000000007918 */ /* 0x013fe20000000000 */
.L_x_5:
[----:B------:R-:W-:Y:S01]  /*0ad0*/  ULDC.64 UR4, c[0x0][0x598] ;  /* 0x0001660000047ab9 */ /* 0x000fe20000000a00 */
[----:B------:R-:W-:Y:S01]  /*0ae0*/  ULDC.64 UR20, c[0x0][0x208] ;  /* 0x0000820000147ab9 */ /* 0x000fe20000000a00 */
[----:B------:R-:W-:-:S04]  /*0af0*/  ISETP.NE.U32.AND P0, PT, RZ, UR4, PT ;  /* 0x00000004ff007c0c */ /* 0x000fc8000bf05070 */
[----:B------:R-:W-:-:S13]  /*0b00*/  ISETP.NE.AND.EX P0, PT, RZ, UR5, PT, P0 ;  /* 0x00000005ff007c0c */ /* 0x000fda000bf05300 */
[----:B------:R-:W-:Y:S05]  /*0b10*/  @!P0 BRA `(.L_x_6) ;  /* 0x00000000001c8947 */ /* 0x000fea0003800000 */
[----:B------:R-:W0:Y:S02]  /*0b20*/  LDC.64 R2, c[0x0][0x598] ;  /* 0x00016600ff027b82 */ /* 0x000e240000000a00 */
[----:B0-----:R-:W2:Y:S02]  /*0b30*/  LDG.E.64 R2, desc[UR20][R2.64] ;  /* 0x0000001402027981 */ /* 0x001ea4000c1e1b00 */
[----:B--2---:R-:W-:-:S04]  /*0b40*/  ISETP.NE.U32.AND P0, PT, R2, RZ, PT ;  /* 0x000000ff0200720c */ /* 0x004fc80003f05070 */
[----:B------:R-:W-:-:S13]  /*0b50*/  ISETP.NE.AND.EX P0, PT, R3, RZ, PT, P0 ;  /* 0x000000ff0300720c */ /* 0x000fda0003f05300 */
[----:B------:R-:W-:Y:S05]  /*0b60*/  @!P0 BRA `(.L_x_6) ;  /* 0x0000000000088947 */ /* 0x000fea0003800000 */
[----:B------:R0:W5:Y:S01]  /*0b70*/  LD.E R14, desc[UR20][R2.64] ;  /* 0x00000014020e7980 */ /* 0x000162000c101900 */
[----:B------:R-:W-:Y:S05]  /*0b80*/  BRA `(.L_x_7) ;  /* 0x0000000000207947 */ /* 0x000fea0003800000 */
.L_x_6:
[----:B------:R-:W-:Y:S02]  /*0b90*/  ULDC.64 UR4, c[0x0][0x588] ;  /* 0x0001620000047ab9 */ /* 0x000fe40000000a00 */
[----:B------:R-:W-:-:S04]  /*0ba0*/  ISETP.NE.U32.AND P0, PT, RZ, UR4, PT ;  /* 0x00000004ff007c0c */ /* 0x000fc8000bf05070 */
[----:B------:R-:W-:-:S13]  /*0bb0*/  ISETP.NE.AND.EX P0, PT, RZ, UR5, PT, P0 ;  /* 0x00000005ff007c0c */ /* 0x000fda000bf05300 */
[----:B------:R-:W-:Y:S05]  /*0bc0*/  @!P0 BRA `(.L_x_8) ;  /* 0x00000000000c8947 */ /* 0x000fea0003800000 */
[----:B------:R-:W0:Y:S02]  /*0bd0*/  LDC.64 R14, c[0x0][0x588] ;  /* 0x00016200ff0e7b82 */ /* 0x000e240000000a00 */
[----:B0-----:R1:W5:Y:S01]  /*0be0*/  LDG.E R14, desc[UR20][R14.64] ;  /* 0x000000140e0e7981 */ /* 0x001362000c1e1900 */
[----:B------:R-:W-:Y:S05]  /*0bf0*/  BRA `(.L_x_7) ;  /* 0x0000000000047947 */ /* 0x000fea0003800000 */
.L_x_8:
[----:B------:R-:W2:Y:S02]  /*0c00*/  LDC R14, c[0x0][0x580] ;  /* 0x00016000ff0e7b82 */ /* 0x000ea40000000800 */
.L_x_7:
[----:B------:R-:W-:Y:S02]  /*0c10*/  ULDC.64 UR4, c[0x0][0x5a0] ;  /* 0x0001680000047ab9 */ /* 0x000fe40000000a00 */
[----:B------:R-:W-:-:S04]  /*0c20*/  ISETP.NE.U32.AND P0, PT, RZ, UR4, PT ;  /* 0x00000004ff007c0c */ /* 0x000fc8000bf05070 */
[----:B------:R-:W-:-:S13]  /*0c30*/  ISETP.NE.AND.EX P0, PT, RZ, UR5, PT, P0 ;  /* 0x00000005ff007c0c */ /* 0x000fda000bf05300 */
[----:B------:R-:W-:Y:S05]  /*0c40*/  @!P0 BRA `(.L_x_9) ;  /* 0x00000000001c8947 */ /* 0x000fea0003800000 */
[----:B0-----:R-:W0:Y:S02]  /*0c50*/  LDC.64 R2, c[0x0][0x5a0] ;  /* 0x00016800ff027b82 */ /* 0x001e240000000a00 */
[----:B0-----:R-:W3:Y:S02]  /*0c60*/  LDG.E.64 R2, desc[UR20][R2.64] ;  /* 0x0000001402027981 */ /* 0x001ee4000c1e1b00 */
[----:B---3--:R-:W-:-:S04]  /*0c70*/  ISETP.NE.U32.AND P0, PT, R2, RZ, PT ;  /* 0x000000ff0200720c */ /* 0x008fc80003f05070 */
[----:B------:R-:W-:-:S13]  /*0c80*/  ISETP.NE.AND.EX P0, PT, R3, RZ, PT, P0 ;  /* 0x000000ff0300720c */ /* 0x000fda0003f05300 */
[----:B------:R-:W-:Y:S05]  /*0c90*/  @!P0 BRA `(.L_x_9) ;  /* 0x0000000000088947 */ /* 0x000fea0003800000 */
[----:B-1----:R0:W5:Y:S01]  /*0ca0*/  LD.E R15, desc[UR20][R2.64] ;  /* 0x00000014020f7980 */ /* 0x002162000c101900 */
[----:B------:R-:W-:Y:S05]  /*0cb0*/  BRA `(.L_x_10) ;  /* 0x0000000000207947 */ /* 0x000fea0003800000 */
.L_x_9:
[----:B------:R-:W-:Y:S02]  /*0cc0*/  ULDC.64 UR4, c[0x0][0x590] ;  /* 0x0001640000047ab9 */ /* 0x000fe40000000a00 */
[----:B------:R-:W-:-:S04]  /*0cd0*/  ISETP.NE.U32.AND P0, PT, RZ, UR4, PT ;  /* 0x00000004ff007c0c */ /* 0x000fc8000bf05070 */
[----:B------:R-:W-:-:S13]  /*0ce0*/  ISETP.NE.AND.EX P0, PT, RZ, UR5, PT, P0 ;  /* 0x00000005ff007c0c */ /* 0x000fda000bf05300 */
[----:B------:R-:W-:Y:S05]  /*0cf0*/  @!P0 BRA `(.L_x_11) ;  /* 0x00000000000c8947 */ /* 0x000fea0003800000 */
[----:B0-----:R-:W1:Y:S02]  /*0d00*/  LDC.64 R2, c[0x0][0x590] ;  /* 0x00016400ff027b82 */ /* 0x001e640000000a00 */
[----:B-1----:R1:W5:Y:S01]  /*0d10*/  LDG.E R15, desc[UR20][R2.64] ;  /* 0x00000014020f7981 */ /* 0x002362000c1e1900 */
[----:B------:R-:W-:Y:S05]  /*0d20*/  BRA `(.L_x_10) ;  /* 0x0000000000047947 */ /* 0x000fea0003800000 */
.L_x_11:
[----:B-1----:R-:W3:Y:S02]  /*0d30*/  LDC R15, c[0x0][0x584] ;  /* 0x00016100ff0f7b82 */ /* 0x002ee40000000800 */
.L_x_10:
[----:B------:R-:W4:Y:S01]  /*0d40*/  LDC R0, c[0x0][0x65c] ;  /* 0x00019700ff007b82 */ /* 0x000f220000000800 */
[----:B------:R-:W-:Y:S01]  /*0d50*/  ULDC UR8, c[0x0][0x28c] ;  /* 0x0000a30000087ab9 */ /* 0x000fe20000000800 */
[----:B------:R-:W-:Y:S01]  /*0d60*/  ISETP.NE.AND P0, PT, R6, 0x2, PT ;  /* 0x000000020600780c */ /* 0x000fe20003f05270 */
[----:B------:R-:W-:Y:S01]  /*0d70*/  UIADD3 UR8, UR8, 0x7f, URZ ;  /* 0x0000007f08087890 */ /* 0x000fe2000fffe03f */
[----:B------:R-:W-:Y:S01]  /*0d80*/  IMAD.U32 R4, RZ, RZ, UR13 ;  /* 0x0000000dff047e24 */ /* 0x000fe2000f8e00ff */
[----:B------:R-:W-:Y:S01]  /*0d90*/  UMOV UR5, URZ ;  /* 0x0000003f00057c82 */ /* 0x000fe20008000000 */
[----:B------:R-:W-:Y:S01]  /*0da0*/  UMOV UR4, URZ ;  /* 0x0000003f00047c82 */ /* 0x000fe20008000000 */
[----:B------:R-:W-:-:S04]  /*0db0*/  USHF.R.S32.HI UR9, URZ, 0x1f, UR8 ;  /* 0x0000001f3f097899 */ /* 0x000fc80008011408 */
[----:B------:R-:W-:Y:S01]  /*0dc0*/  ULEA.HI UR9, UR9, UR8, URZ, 0x7 ;  /* 0x0000000809097291 */ /* 0x000fe2000f8f383f */
[----:B----4-:R-:W-:-:S13]  /*0dd0*/  ISETP.NE.AND P4, PT, R0, 0x1, PT ;  /* 0x000000010000780c */ /* 0x010fda0003f85270 */
[----:B01----:R-:W0:Y:S01]  /*0de0*/  @P4 LDC R3, c[0x0][0x10] ;  /* 0x00000400ff034b82 */ /* 0x003e220000000800 */
[----:B------:R-:W-:Y:S02]  /*0df0*/  @P4 IMAD.MOV.U32 R17, RZ, RZ, RZ ;  /* 0x000000ffff114224 */ /* 0x000fe400078e00ff */
[----:B------:R-:W-:-:S05]  /*0e00*/  @P4 IMAD.MOV.U32 R5, RZ, RZ, RZ ;  /* 0x000000ffff054224 */ /* 0x000fca00078e00ff */
[----:B------:R-:W1:Y:S01]  /*0e10*/  @!P4 LDC R9, c[0x0][0xc] ;  /* 0x00000300ff09cb82 */ /* 0x000e620000000800 */
[----:B------:R-:W-:Y:S01]  /*0e20*/  ULDC UR6, c[0x0][0xc] ;  /* 0x0000030000067ab9 */ /* 0x000fe20000000800 */
[----:B------:R-:W-:Y:S02]  /*0e30*/  ULDC UR7, c[0x0][0x10] ;  /* 0x0000040000077ab9 */ /* 0x000fe40000000800 */
[----:B------:R-:W-:-:S04]  /*0e40*/  UIMAD.WIDE.U32 UR6, UR6, UR7, URZ ;  /* 0x00000007060672a5 */ /* 0x000fc8000f8e003f */
[----:B------:R-:W4:Y:S01]  /*0e50*/  LDC R8, c[0x0][0x14] ;  /* 0x00000500ff087b82 */ /* 0x000f220000000800 */
[----:B0-----:R-:W-:Y:S01]  /*0e60*/  @P4 IMAD.WIDE.U32 R2, R3, UR13, R16 ;  /* 0x0000000d03024c25 */ /* 0x001fe2000f8e0010 */
[----:B------:R-:W-:-:S03]  /*0e70*/  USHF.R.S32.HI UR13, URZ, 0x7, UR9 ;  /* 0x000000073f0d7899 */ /* 0x000fc60008011409 */
[----:B------:R-:W-:Y:S02]  /*0e80*/  @P4 IMAD.IADD R3, R3, 0x1, R5 ;  /* 0x0000000103034824 */ /* 0x000fe400078e0205 */
[----:B------:R-:W-:Y:S02]  /*0e90*/  IMAD.MOV.U32 R5, RZ, RZ, RZ ;  /* 0x000000ffff057224 */ /* 0x000fe400078e00ff */
[----:B-1----:R-:W-:-:S04]  /*0ea0*/  @!P4 IMAD.WIDE.U32 R4, R16, R9, R4 ;  /* 0x000000091004c225 */ /* 0x002fc800078e0004 */
[----:B------:R-:W-:Y:S02]  /*0eb0*/  @!P4 IMAD.MOV.U32 R2, RZ, RZ, R4 ;  /* 0x000000ffff02c224 */ /* 0x000fe400078e0004 */
[C---:B----4-:R-:W-:Y:S02]  /*0ec0*/  IMAD R21, R8.reuse, UR7, RZ ;  /* 0x0000000708157c24 */ /* 0x050fe4000f8e02ff */
[----:B------:R-:W-:Y:S01]  /*0ed0*/  IMAD.WIDE.U32 R8, R8, UR6, RZ ;  /* 0x0000000608087c25 */ /* 0x000fe2000f8e00ff */
[----:B------:R-:W-:-:S03]  /*0ee0*/  ULDC.64 UR6, c[0x0][0x650] ;  /* 0x0001940000067ab9 */ /* 0x000fc60000000a00 */
[----:B------:R-:W-:Y:S02]  /*0ef0*/  @!P4 IMAD.MOV.U32 R3, RZ, RZ, R5 ;  /* 0x000000ffff03c224 */ /* 0x000fe400078e0005 */
[----:B------:R-:W-:Y:S01]  /*0f00*/  IMAD.IADD R0, R9, 0x1, R21 ;  /* 0x0000000109007824 */ /* 0x000fe200078e0215 */
[----:B------:R-:W-:Y:S06]  /*0f10*/  @P0 BRA `(.L_x_12) ;  /* 0x0000000000240947 */ /* 0x000fec0003800000 */
[----:B------:R-:W-:Y:S01]  /*0f20*/  USHF.R.U32.HI UR4, URZ, 0x1, UR13 ;  /* 0x000000013f047899 */ /* 0x000fe2000801160d */
[----:B------:R-:W-:Y:S01]  /*0f30*/  IADD3 R2, P0, R2, R8, RZ ;  /* 0x0000000802027210 */ /* 0x000fe20007f1e0ff */
[----:B------:R-:W-:Y:S02]  /*0f40*/  UISETP.GE.U32.AND UP0, UPT, UR13, 0xe, UPT ;  /* 0x0000000e0d00788c */ /* 0x000fe4000bf06070 */
[----:B------:R-:W-:Y:S02]  /*0f50*/  UIMAD.WIDE.U32 UR4, UR4, -0x6db6db6d, URZ ;  /* 0x92492493040478a5 */ /* 0x000fe4000f8e003f */
[----:B------:R-:W-:Y:S02]  /*0f60*/  IMAD.X R3, R0, 0x1, R3, P0 ;  /* 0x0000000100037824 */ /* 0x000fe400000e0603 */
[----:B------:R-:W-:-:S03]  /*0f70*/  USHF.R.U32.HI UR5, URZ, 0x2, UR5 ;  /* 0x000000023f057899 */ /* 0x000fc60008011605 */
[----:B------:R-:W-:Y:S02]  /*0f80*/  UMOV UR4, URZ ;  /* 0x0000003f00047c82 */ /* 0x000fe40008000000 */
[----:B------:R-:W-:Y:S02]  /*0f90*/  @UP0 ULOP3.LUT UR4, UR5, 0x1, URZ, 0xc0, !UPT ;  /* 0x0000000105040892 */ /* 0x000fe4000f8ec03f */
[----:B------:R-:W-:-:S12]  /*0fa0*/  UIMAD UR5, UR5, -0xe, UR13 ;  /* 0xfffffff2050578a4 */ /* 0x000fd8000f8e020d */
.L_x_12:
[----:B------:R-:W-:Y:S01]  /*0fb0*/  ISETP.GE.U32.AND P0, PT, R2, UR6, PT ;  /* 0x0000000602007c0c */ /* 0x000fe2000bf06070 */
[----:B------:R-:W-:Y:S01]  /*0fc0*/  IMAD.MOV.U32 R6, RZ, RZ, -0x1 ;  /* 0xffffffffff067424 */ /* 0x000fe200078e00ff */
[----:B------:R-:W-:Y:S01]  /*0fd0*/  PRMT R20, RZ, 0x7610, R20 ;  /* 0x00007610ff147816 */ /* 0x000fe20000000014 */
[----:B------:R-:W-:Y:S01]  /*0fe0*/  IMAD.MOV.U32 R4, RZ, RZ, -0x1 ;  /* 0xffffffffff047424 */ /* 0x000fe200078e00ff */
[----:B------:R-:W-:Y:S01]  /*0ff0*/  ISETP.GE.U32.AND.EX P0, PT, R3, UR7, PT, P0 ;  /* 0x0000000703007c0c */ /* 0x000fe2000bf06100 */
[----:B------:R-:W-:-:S12]  /*1000*/  IMAD.MOV.U32 R5, RZ, RZ, -0x1 ;  /* 0xffffffffff057424 */ /* 0x000fd800078e00ff */
[----:B------:R-:W-:Y:S05]  /*1010*/  @P0 BRA `(.L_x_13) ;  /* 0x0000000400240947 */ /* 0x000fea0003800000 */
[----:B------:R-:W0:Y:S01]  /*1020*/  LDC.64 R30, c[0x0][0x628] ;  /* 0x00018a00ff1e7b82 */ /* 0x000e220000000a00 */
[----:B------:R-:W-:Y:S02]  /*1030*/  IMAD.MOV.U32 R4, RZ, RZ, R2 ;  /* 0x000000ffff047224 */ /* 0x000fe400078e0002 */
[----:B------:R-:W-:-:S05]  /*1040*/  IMAD.MOV.U32 R5, RZ, RZ, R3 ;  /* 0x000000ffff057224 */ /* 0x000fca00078e0003 */
[----:B------:R-:W1:Y:S08]  /*1050*/  LDC R6, c[0x0][0x630] ;  /* 0x00018c00ff067b82 */ /* 0x000e700000000800 */
[----:B------:R-:W4:Y:S01]  /*1060*/  LDC.64 R32, c[0x0][0x620] ;  /* 0x00018800ff207b82 */ /* 0x000f220000000a00 */
[----:B0-----:R-:W-:-:S04]  /*1070*/  ISETP.NE.U32.AND P0, PT, R30, RZ, PT ;  /* 0x000000ff1e00720c */ /* 0x001fc80003f05070 */
[----:B------:R-:W-:-:S13]  /*1080*/  ISETP.NE.AND.EX P0, PT, R31, RZ, PT, P0 ;  /* 0x000000ff1f00720c */ /* 0x000fda0003f05300 */
[----:B-1--4-:R-:W-:Y:S05]  /*1090*/  @!P0 BRA `(.L_x_14) ;  /* 0x0000000000288947 */ /* 0x012fea0003800000 */
[----:B------:R-:W0:Y:S02]  /*10a0*/  LDC R23, c[0x0][0x634] ;  /* 0x00018d00ff177b82 */ /* 0x000e240000000800 */
[----:B0-----:R-:W-:-:S05]  /*10b0*/  IADD3 R23, P0, R2, R23, RZ ;  /* 0x0000001702177210 */ /* 0x001fca0007f1e0ff */
[----:B------:R-:W-:-:S04]  /*10c0*/  IMAD.X R29, RZ, RZ, R3, P0 ;  /* 0x000000ffff1d7224 */ /* 0x000fc800000e0603 */
[----:B------:R-:W-:-:S04]  /*10d0*/  IMAD.WIDE.U32 R4, R29, R30, RZ ;  /* 0x0000001e1d047225 */ /* 0x000fc800078e00ff */
[----:B------:R-:W-:-:S04]  /*10e0*/  IMAD.WIDE.U32 R20, P0, R23, R31, R4 ;  /* 0x0000001f17147225 */ /* 0x000fc80007800004 */
[----:B------:R-:W-:-:S04]  /*10f0*/  IMAD.WIDE.U32 R4, R23, R30, RZ ;  /* 0x0000001e17047225 */ /* 0x000fc800078e00ff */
[----:B------:R-:W-:Y:S01]  /*1100*/  IMAD.X R23, RZ, RZ, RZ, P0 ;  /* 0x000000ffff177224 */ /* 0x000fe200000e06ff */
[----:B------:R-:W-:Y:S01]  /*1110*/  IADD3 RZ, P0, R5, R20, RZ ;  /* 0x0000001405ff7210 */ /* 0x000fe20007f1e0ff */
[----:B------:R-:W-:-:S04]  /*1120*/  IMAD.MOV.U32 R22, RZ, RZ, R21 ;  /* 0x000000ffff167224 */ /* 0x000fc800078e0015 */
[----:B------:R-:W-:-:S08]  /*1130*/  IMAD.WIDE.U32.X R4, R29, R31, R22, P0 ;  /* 0x0000001f1d047225 */ /* 0x000fd000000e0416 */
.L_x_14:
[----:B------:R-:W0:Y:S01]  /*1140*/  LDC.64 R34, c[0x0][0x640] ;  /* 0x00019000ff227b82 */ /* 0x000e220000000a00 */
[-CC-:B------:R-:W-:Y:S01]  /*1150*/  SHF.R.U64 R36, R4, R6.reuse, R5.reuse ;  /* 0x0000000604247219 */ /* 0x180fe20000001205 */
[----:B------:R-:W-:Y:S01]  /*1160*/  IMAD.MOV.U32 R39, RZ, RZ, 0x1 ;  /* 0x00000001ff277424 */ /* 0x000fe200078e00ff */
[----:B------:R-:W-:Y:S02]  /*1170*/  SHF.R.U32.HI R4, RZ, R6, R5 ;  /* 0x00000006ff047219 */ /* 0x000fe40000011605 */
[----:B------:R-:W-:-:S03]  /*1180*/  IADD3 R21, P0, RZ, -R36, RZ ;  /* 0x80000024ff157210 */ /* 0x000fc60007f1e0ff */
[----:B------:R-:W1:Y:S02]  /*1190*/  LDC R20, c[0x0][0x618] ;  /* 0x00018600ff147b82 */ /* 0x000e640000000800 */
[----:B------:R-:W-:-:S04]  /*11a0*/  IMAD.X R5, RZ, RZ, ~R4, P0 ;  /* 0x000000ffff057224 */ /* 0x000fc800000e0e04 */
[-C--:B------:R-:W-:Y:S02]  /*11b0*/  IMAD R6, R5, R32.reuse, RZ ;  /* 0x0000002005067224 */ /* 0x080fe400078e02ff */
[----:B------:R-:W4:Y:S01]  /*11c0*/  LDC R23, c[0x0][0x608] ;  /* 0x00018200ff177b82 */ /* 0x000f220000000800 */
[----:B------:R-:W-:-:S04]  /*11d0*/  IMAD.WIDE.U32 R4, R21, R32, R2 ;  /* 0x0000002015047225 */ /* 0x000fc800078e0002 */
[----:B------:R-:W-:-:S03]  /*11e0*/  IMAD R21, R21, R33, R6 ;  /* 0x0000002115157224 */ /* 0x000fc600078e0206 */
[----:B------:R-:W2:Y:S01]  /*11f0*/  LDC R26, c[0x0][0x658] ;  /* 0x00019600ff1a7b82 */ /* 0x000ea20000000800 */
[----:B------:R-:W-:Y:S01]  /*1200*/  IMAD.IADD R5, R5, 0x1, R21 ;  /* 0x0000000105057824 */ /* 0x000fe200078e0215 */
[----:B0-----:R-:W-:Y:S01]  /*1210*/  ISETP.NE.U32.AND P0, PT, R34, RZ, PT ;  /* 0x000000ff2200720c */ /* 0x001fe20003f05070 */
[----:B------:R-:W-:-:S03]  /*1220*/  IMAD.MOV.U32 R21, RZ, RZ, -0x1 ;  /* 0xffffffffff157424 */ /* 0x000fc600078e00ff */
[----:B------:R-:W-:Y:S02]  /*1230*/  ISETP.NE.AND.EX P0, PT, R35, RZ, PT, P0 ;  /* 0x000000ff2300720c */ /* 0x000fe40003f05300 */
[----:B------:R-:W0:Y:S01]  /*1240*/  LDC R33, c[0x0][0x600] ;  /* 0x00018000ff217b82 */ /* 0x000e220000000800 */
[-CC-:B-1----:R-:W-:Y:S02]  /*1250*/  SHF.R.U64 R31, R4, R20.reuse, R5.reuse ;  /* 0x00000014041f7219 */ /* 0x182fe40000001205 */
[----:B------:R-:W-:-:S05]  /*1260*/  SHF.R.U32.HI R4, RZ, R20, R5 ;  /* 0x00000014ff047219 */ /* 0x000fca0000011605 */
[----:B------:R-:W1:Y:S01]  /*1270*/  LDC R28, c[0x0][0x648] ;  /* 0x00019200ff1c7b82 */ /* 0x000e620000000800 */
[-CC-:B----4-:R-:W-:Y:S02]  /*1280*/  SHF.R.U64 R41, R31, R23.reuse, R4.reuse ;  /* 0x000000171f297219 */ /* 0x190fe40000001204 */
[----:B------:R-:W-:-:S05]  /*1290*/  SHF.R.U32.HI R5, RZ, R23, R4 ;  /* 0x00000017ff057219 */ /* 0x000fca0000011604 */
[----:B------:R-:W4:Y:S01]  /*12a0*/  LDC R37, c[0x0][0x638] ;  /* 0x00018e00ff257b82 */ /* 0x000f220000000800 */
[-C--:B--2---:R-:W-:Y:S02]  /*12b0*/  SHF.L.U32 R4, R21, R26.reuse, RZ ;  /* 0x0000001a15047219 */ /* 0x084fe400000006ff */
[--C-:B------:R-:W-:Y:S02]  /*12c0*/  SHF.R.U64 R32, R41, R26, R5.reuse ;  /* 0x0000001a29207219 */ /* 0x100fe40000001205 */
[----:B------:R-:W-:Y:S02]  /*12d0*/  LOP3.LUT R6, RZ, R4, RZ, 0x33, !PT ;  /* 0x00000004ff067212 */ /* 0x000fe400078e33ff */
[----:B------:R-:W-:Y:S01]  /*12e0*/  SHF.R.U32.HI R5, RZ, R26, R5 ;  /* 0x0000001aff057219 */ /* 0x000fe20000011605 */
[----:B------:R-:W2:Y:S01]  /*12f0*/  LDC R30, c[0x0][0x610] ;  /* 0x00018400ff1e7b82 */ /* 0x000ea20000000800 */
[----:B------:R-:W-:Y:S01]  /*1300*/  IMAD.MOV.U32 R4, RZ, RZ, R32 ;  /* 0x000000ffff047224 */ /* 0x000fe200078e0020 */
[----:B------:R-:W-:Y:S06]  /*1310*/  @!P0 BRA `(.L_x_15) ;  /* 0x0000000000288947 */ /* 0x000fec0003800000 */
[----:B------:R-:W3:Y:S02]  /*1320*/  LDC R23, c[0x0][0x64c] ;  /* 0x00019300ff177b82 */ /* 0x000ee40000000800 */
[----:B---3--:R-:W-:-:S05]  /*1330*/  IADD3 R23, P0, R32, R23, RZ ;  /* 0x0000001720177210 */ /* 0x008fca0007f1e0ff */
        /* <DEDUP_REMOVED lines=8> */
.L_x_15:
[----:B-1----:R-:W-:Y:S01]  /*13c0*/  SHF.R.U64 R17, R4, R28, R5 ;  /* 0x0000001c04117219 */ /* 0x002fe20000001205 */
[----:B------:R-:W-:Y:S01]  /*13d0*/  @P4 IMAD R25, R27, R24, R16 ;  /* 0x000000181b194224 */ /* 0x000fe200078e0210 */
[----:B------:R-:W-:Y:S02]  /*13e0*/  SHF.L.U32 R4, R39, R26, RZ ;  /* 0x0000001a27047219 */ /* 0x000fe400000006ff */
[----:B------:R-:W-:Y:S01]  /*13f0*/  LOP3.LUT R5, R41, R6, RZ, 0xc0, !PT ;  /* 0x0000000629057212 */ /* 0x000fe200078ec0ff */
[----:B0-----:R-:W-:Y:S02]  /*1400*/  VIADD R6, R33, 0xffffffff ;  /* 0xffffffff21067836 */ /* 0x001fe40000000000 */
[----:B------:R-:W-:Y:S02]  /*1410*/  IMAD.MOV R20, RZ, RZ, -R17 ;  /* 0x000000ffff147224 */ /* 0x000fe400078e0a11 */
[----:B------:R-:W-:Y:S01]  /*1420*/  IMAD R16, R4, R17, R5 ;  /* 0x0000001104107224 */ /* 0x000fe200078e0205 */
[----:B------:R-:W-:Y:S01]  /*1430*/  LOP3.LUT R5, R31, R6, RZ, 0xc0, !PT ;  /* 0x000000061f057212 */ /* 0x000fe200078ec0ff */
[----:B----4-:R-:W-:-:S02]  /*1440*/  IMAD R4, R20, R37, R32 ;  /* 0x0000002514047224 */ /* 0x010fc400078e0220 */
[----:B--2---:R-:W-:Y:S02]  /*1450*/  IMAD R6, R16, R30, R25 ;  /* 0x0000001e10067224 */ /* 0x004fe400078e0219 */
[----:B------:R-:W-:Y:S02]  /*1460*/  IMAD R5, R4, R33, R5 ;  /* 0x0000002104057224 */ /* 0x000fe400078e0205 */
[----:B------:R-:W-:-:S03]  /*1470*/  IMAD.MOV.U32 R20, RZ, RZ, 0x1 ;  /* 0x00000001ff147424 */ /* 0x000fc600078e00ff */
[----:B------:R-:W-:Y:S02]  /*1480*/  SEL R4, R5, R6, !P4 ;  /* 0x0000000605047207 */ /* 0x000fe40006000000 */
[----:B------:R-:W-:Y:S01]  /*1490*/  SEL R6, R6, R5, !P4 ;  /* 0x0000000506067207 */ /* 0x000fe20006000000 */
[----:B------:R-:W-:-:S07]  /*14a0*/  IMAD.MOV.U32 R5, RZ, RZ, R36 ;  /* 0x000000ffff057224 */ /* 0x000fce00078e0024 */
.L_x_13:
[----:B------:R-:W-:Y:S05]  /*14b0*/  @!P2 BRA `(.L_x_16) ;  /* 0x00000000000ca947 */ /* 0x000fea0003800000 */
[----:B------:R-:W-:Y:S01]  /*14c0*/  UCGABAR_WAIT ;  /* 0x0000000000007dc7 */ /* 0x000fe20008000000 */
[----:B------:R-:W-:Y:S01]  /*14d0*/  CCTL.IVALL ;  /* 0x00000000ff00798f */ /* 0x000fe20002000000 */
[----:B------:R-:W-:Y:S05]  /*14e0*/  BRA `(.L_x_17) ;  /* 0x0000000000047947 */ /* 0x000fea0003800000 */
.L_x_16:
[----:B------:R-:W-:Y:S06]  /*14f0*/  BAR.SYNC.DEFER_BLOCKING 0x0 ;  /* 0x0000000000007b1d */ /* 0x000fec0000010000 */
.L_x_17:
[----:B------:R-:W-:Y:S05]  /*1500*/  @!P5 BRA `(.L_x_18) ;  /* 0x00000044005cd947 */ /* 0x000fea0003800000 */
[----:B------:R-:W-:-:S13]  /*1510*/  ISETP.GT.U32.AND P0, PT, R38, 0x1, PT ;  /* 0x000000012600780c */ /* 0x000fda0003f04070 */
[----:B------:R-:W-:Y:S05]  /*1520*/  @P0 EXIT ;  /* 0x000000000000094d */ /* 0x000fea0003800000 */
.L_x_19:
[----:B------:R-:W-:-:S08]  /*1530*/  NOP ;  /* 0x0000000000007918 */ /* 0x000fd00000000000 */
[----:B------:R-:W0:Y:S02]  /*1540*/  USETMAXREG.TRY_ALLOC.CTAPOOL UP0, 0xe8 ;  /* 0x000000e8000079c8 */ /* 0x000e240008000600 */
[----:B0-----:R-:W-:-:S13]  /*1550*/  PLOP3.LUT P0, PT, PT, PT, UP0, 0x80, 0x0 ;  /* 0x000000000000781c */ /* 0x001fda0003f0f008 */
[----:B------:R-:W-:Y:S05]  /*1560*/  @!P0 BRA `(.L_x_19) ;  /* 0xfffffffc00f08947 */ /* 0x000fea000383ffff */
[----:B------:R-:W-:-:S13]  /*1570*/  LOP3.LUT P0, RZ, R20, 0xff, RZ, 0xc0, !PT ;  /* 0x000000ff14ff7812 */ /* 0x000fda000780c0ff */
[----:B------:R-:W-:Y:S05]  /*1580*/  @!P0 EXIT ;  /* 0x000000000000894d */ /* 0x000fea0003800000 */
[----:B------:R-:W0:Y:S01]  /*1590*/  S2UR UR6, SR_CgaCtaId ;  /* 0x00000000000679c3 */ /* 0x000e220000008800 */
[CC--:B------:R-:W-:Y:S01]  /*15a0*/  LEA.HI R11, R19.reuse, R10.reuse, RZ, 0x2 ;  /* 0x0000000a130b7211 */ /* 0x0c0fe200078f10ff */
[----:B------:R-:W-:Y:S01]  /*15b0*/  UIADD3 UR7, UR11, -0x1, URZ ;  /* 0xffffffff0b077890 */ /* 0x000fe2000fffe03f */
[----:B------:R-:W-:Y:S01]  /*15c0*/  LEA.HI R19, R19, R10, RZ, 0x5 ;  /* 0x0000000a13137211 */ /* 0x000fe200078f28ff */
[----:B------:R-:W-:Y:S01]  /*15d0*/  UMOV UR9, 0x400 ;  /* 0x0000040000097882 */ /* 0x000fe20000000000 */
[--C-:B------:R-:W-:Y:S01]  /*15e0*/  SHF.R.S32.HI R16, RZ, 0x2, R11.reuse ;  /* 0x00000002ff107819 */ /* 0x100fe2000001140b */
[----:B------:R-:W-:Y:S01]  /*15f0*/  UISETP.LT.AND UP0, UPT, UR13, 0x1, UPT ;  /* 0x000000010d00788c */ /* 0x000fe2000bf01270 */
[----:B------:R-:W-:Y:S01]  /*1600*/  SHF.R.S32.HI R17, RZ, 0x1f, R11 ;  /* 0x0000001fff117819 */ /* 0x000fe2000001140b */
[----:B------:R-:W-:Y:S01]  /*1610*/  USHF.L.U32 UR22, UR13, 0x1, URZ ;  /* 0x000000010d167899 */ /* 0x000fe2000800063f */
[----:B------:R-:W-:Y:S01]  /*1620*/  SHF.R.S32.HI R19, RZ, 0x5, R19 ;  /* 0x00000005ff137819 */ /* 0x000fe20000011413 */
[----:B------:R-:W-:Y:S01]  /*1630*/  USEL UR10, UR13, 0x1, UP0 ;  /* 0x000000010d0a7887 */ /* 0x000fe20008000000 */
[----:B------:R-:W-:Y:S01]  /*1640*/  LEA.HI R17, R17, R16, RZ, 0x3 ;  /* 0x0000001011117211 */ /* 0x000fe200078f18ff */
[----:B------:R-:W-:Y:S01]  /*1650*/  UISETP.NE.AND UP0, UPT, UR7, URZ, UPT ;  /* 0x0000003f0700728c */ /* 0x000fe2000bf05270 */
[----:B------:R-:W-:Y:S01]  /*1660*/  LOP3.LUT R11, R11, 0xfffffffc, RZ, 0xc0, !PT ;  /* 0xfffffffc0b0b7812 */ /* 0x000fe200078ec0ff */
[----:B------:R-:W-:Y:S01]  /*1670*/  UIADD3 UR10, -UR10, UR13, URZ ;  /* 0x0000000d0a0a7290 */ /* 0x000fe2000fffe13f */
[----:B------:R-:W-:Y:S01]  /*1680*/  LOP3.LUT R17, R17, 0xfffffff8, RZ, 0xc0, !PT ;  /* 0xfffffff811117812 */ /* 0x000fe200078ec0ff */
[----:B------:R-:W-:Y:S01]  /*1690*/  USEL UR16, URZ, 0x1, UP0 ;  /* 0x000000013f107887 */ /* 0x000fe20008000000 */
[----:B------:R-:W-:Y:S01]  /*16a0*/  LOP3.LUT R88, R7, 0x1, RZ, 0xfc, !PT ;  /* 0x0000000107587812 */ /* 0x000fe200078efcff */
[----:B------:R-:W-:-:S02]  /*16b0*/  IMAD.IADD R20, R10, 0x1, -R11 ;  /* 0x000000010a147824 */ /* 0x000fc400078e0a0b */
[----:B------:R-:W-:Y:S02]  /*16c0*/  IMAD.IADD R16, R16, 0x1, -R17 ;  /* 0x0000000110107824 */ /* 0x000fe400078e0a11 */
[----:B------:R-:W-:Y:S01]  /*16d0*/  IMAD.U32 R89, RZ, RZ, UR16 ;  /* 0x00000010ff597e24 */ /* 0x000fe2000f8e00ff */
[----:B0-----:R-:W-:Y:S02]  /*16e0*/  ULEA UR9, UR6, UR9, 0x18 ;  /* 0x0000000906097291 */ /* 0x001fe4000f8ec03f */
[--C-:B------:R-:W-:Y:S01]  /*16f0*/  SHF.R.S32.HI R17, RZ, 0x1f, R16.reuse ;  /* 0x0000001fff117819 */ /* 0x100fe20000011410 */
[----:B------:R-:W-:Y:S01]  /*1700*/  USHF.L.U32 UR6, UR7, 0x3, URZ ;  /* 0x0000000307067899 */ /* 0x000fe2000800063f */
[C-C-:B------:R-:W-:Y:S01]  /*1710*/  IMAD R21, R19.reuse, -0x10, -R16.reuse ;  /* 0xfffffff013157824 */ /* 0x140fe200078e0a10 */
[----:B------:R-:W-:Y:S02]  /*1720*/  UIADD3 UR7, UR9, 0x200, URZ ;  /* 0x0000020009077890 */ /* 0x000fe4000fffe03f */
[----:B------:R-:W-:Y:S01]  /*1730*/  ULOP3.LUT UR6, UR6, 0x8, URZ, 0xc0, !UPT ;  /* 0x0000000806067892 */ /* 0x000fe2000f8ec03f */
[----:B------:R-:W-:Y:S01]  /*1740*/  IMAD.WIDE R10, R19, 0x10, R16 ;  /* 0x00000010130a7825 */ /* 0x000fe200078e0210 */
[----:B------:R-:W-:-:S02]  /*1750*/  UIADD3 UR8, UR9, 0x1c200, URZ ;  /* 0x0001c20009087890 */ /* 0x000fc4000fffe03f */
[----:B------:R-:W-:Y:S02]  /*1760*/  USHF.R.U32.HI UR7, URZ, 0x4, UR7 ;  /* 0x000000043f077899 */ /* 0x000fe40008011607 */
[----:B------:R-:W-:Y:S02]  /*1770*/  USHF.R.U32.HI UR8, URZ, 0x4, UR8 ;  /* 0x000000043f087899 */ /* 0x000fe40008011608 */
[----:B------:R-:W-:Y:S02]  /*1780*/  ULOP3.LUT UR24, UR6, 0x8, URZ, 0x3c, !UPT ;  /* 0x0000000806187892 */ /* 0x000fe4000f8e3c3f */
[----:B------:R-:W-:Y:S02]  /*1790*/  ULOP3.LUT UR12, UR6, 0x18, URZ, 0x3c, !UPT ;  /* 0x00000018060c7892 */ /* 0x000fe4000f8e3c3f */
[----:B------:R-:W-:Y:S01]  /*17a0*/  UIADD3 UR23, UR9, 0xf0, URZ ;  /* 0x000000f009177890 */ /* 0x000fe2000fffe03f */
[----:B------:R-:W-:Y:S01]  /*17b0*/  ULDC UR6, c[0x0][0x284] ;  /* 0x0000a10000067ab9 */ /* 0x000fe20000000800 */
[----:B------:R-:W-:Y:S01]  /*17c0*/  ULOP3.LUT UR7, UR7, 0x3fff, URZ, 0xc0, !UPT ;  /* 0x00003fff07077892 */ /* 0x000fe2000f8ec03f */
[----:B------:R-:W-:Y:S01]  /*17d0*/  VIADD R21, R21, UR6 ;  /* 0x0000000615157c36 */ /* 0x000fe20008000000 */
[----:B------:R-:W-:-:S02]  /*17e0*/  ULOP3.LUT UR8, UR8, 0x3fff, URZ, 0xc0, !UPT ;  /* 0x00003fff08087892 */ /* 0x000fc4000f8ec03f */
[----:B------:R-:W-:Y:S02]  /*17f0*/  ULEA UR11, UR11, UR23, 0x3 ;  /* 0x000000170b0b7291 */ /* 0x000fe4000f8e183f */
[----:B------:R-:W-:Y:S02]  /*1800*/  ULOP3.LUT UR14, UR7, 0x10000, URZ, 0xfc, !UPT ;  /* 0x00010000070e7892 */ /* 0x000fe4000f8efc3f */
[----:B------:R-:W-:-:S12]  /*1810*/  ULOP3.LUT UR15, UR8, 0x10000, URZ, 0xfc, !UPT ;  /* 0x00010000080f7892 */ /* 0x000fd8000f8efc3f */
.L_x_112:
[----:B------:R-:W-:Y:S01]  /*1820*/  SHF.L.U32 R16, R89, 0x1f, RZ ;  /* 0x0000001f59107819 */ /* 0x000fe200000006ff */
[----:B------:R-:W0:Y:S01]  /*1830*/  LDC R17, c[0x0][0x28c] ;  /* 0x0000a300ff117b82 */ /* 0x000e220000000800 */
[----:B------:R-:W-:Y:S01]  /*1840*/  UMOV UR6, URZ ;  /* 0x0000003f00067c82 */ /* 0x000fe20008000000 */
[----:B------:R-:W-:Y:S01]  /*1850*/  UMOV UR25, UR5 ;  /* 0x0000000500197c82 */ /* 0x000fe20008000000 */
[----:B-1----:R-:W1:Y:S01]  /*1860*/  SYNCS.PHASECHK.TRANS64.TRYWAIT P0, [UR11+-0x8], R16 ;  /* 0xfffff810ff0075a7 */ /* 0x002e62000800014b */
[----:B0-----:R-:W-:Y:S01]  /*1870*/  ISETP.GE.AND P1, PT, R17, 0x1, PT ;  /* 0x000000011100780c */ /* 0x001fe20003f26270 */
[----:B-1234-:R-:W-:-:S12]  /*1880*/  @!P0 BRA `(.L_x_20) ;  /* 0x0000005800208947 */ /* 0x01efd80003800000 */
.L_x_144:
[----:B------:R-:W-:Y:S01]  /*1890*/  UMOV UR7, URZ ;  /* 0x0000003f00077c82 */ /* 0x000fe20008000000 */
[----:B------:R-:W-:Y:S01]  /*18a0*/  UMOV UR8, URZ ;  /* 0x0000003f00087c82 */ /* 0x000fe20008000000 */
[----:B------:R-:W-:Y:S02]  /*18b0*/  CS2R R56, SRZ ;  /* 0x0000000000387805 */ /* 0x000fe4000001ff00 */
[----:B------:R-:W-:Y:S02]  /*18c0*/  CS2R R58, SRZ ;  /* 0x00000000003a7805 */ /* 0x000fe4000001ff00 */
[----:B------:R-:W-:Y:S02]  /*18d0*/  CS2R R60, SRZ ;  /* 0x00000000003c7805 */ /* 0x000fe4000001ff00 */
[----:B------:R-:W-:Y:S02]  /*18e0*/  CS2R R62, SRZ ;  /* 0x00000000003e7805 */ /* 0x000fe4000001ff00 */
[----:B------:R-:W-:-:S02]  /*18f0*/  CS2R R64, SRZ ;  /* 0x0000000000407805 */ /* 0x000fc4000001ff00 */
[----:B------:R-:W-:Y:S02]  /*1900*/  CS2R R66, SRZ ;  /* 0x0000000000427805 */ /* 0x000fe4000001ff00 */
        /* <DEDUP_REMOVED lines=9> */
[----:B------:R-:W-:Y:S01]  /*19a0*/  CS2R R86, SRZ ;  /* 0x0000000000567805 */ /* 0x000fe2000001ff00 */
[----:B------:R-:W-:Y:S01]  /*19b0*/  IMAD.U32 R22, RZ, RZ, UR4 ;  /* 0x00000004ff167e24 */ /* 0x000fe2000f8e00ff */
        /* <DEDUP_REMOVED lines=15> */
[----:B------:R-:W-:Y:S01]  /*1ab0*/  CS2R R54, SRZ ;  /* 0x0000000000367805 */ /* 0x000fe2000001ff00 */
[----:B------:R-:W-:Y:S06]  /*1ac0*/  @!P1 BRA `(.L_x_21) ;  /* 0x0000000400889947 */ /* 0x000fec0003800000 */
[----:B------:R-:W-:-:S13]  /*1ad0*/  ISETP.NE.AND P1, PT, R88, 0x3, PT ;  /* 0x000000035800780c */ /* 0x000fda0003f25270 */
[----:B------:R-:W-:Y:S05]  /*1ae0*/  @!P1 BRA `(.L_x_22) ;  /* 0x0000000000049947 */ /* 0x000fea0003800000 */
[----:B------:R-:W-:Y:S01]  /*1af0*/  BPT.TRAP 0x1 ;  /* 0x000000040000795c */ /* 0x000fe20000300000 */
.L_x_22:
[----:B------:R-:W-:Y:S01]  /*1b00*/  ULEA UR6, UR5, UR9, 0x3 ;  /* 0x0000000905067291 */ /* 0x000fe2000f8e183f */
[----:B0-----:R-:W-:-:S05]  /*1b10*/  IMAD.U32 R16, RZ, RZ, UR4 ;  /* 0x00000004ff107e24 */ /* 0x001fca000f8e00ff */
[----:B------:R-:W-:-:S04]  /*1b20*/  SHF.L.U32 R16, R16, 0x1f, RZ ;  /* 0x0000001f10107819 */ /* 0x000fc800000006ff */
[----:B------:R0:W1:Y:S01]  /*1b30*/  SYNCS.PHASECHK.TRANS64.TRYWAIT P0, [UR6], R16 ;  /* 0x00000010ff0075a7 */ /* 0x0000620008000146 */
[----:B------:R-:W-:Y:S05]  /*1b40*/  @!P1 BRA `(.L_x_23) ;  /* 0x0000000000049947 */ /* 0x000fea0003800000 */
[----:B------:R-:W-:Y:S01]  /*1b50*/  BPT.TRAP 0x1 ;  /* 0x000000040000795c */ /* 0x000fe20000300000 */
.L_x_23:
[----:B-1----:R-:W-:Y:S05]  /*1b60*/  @P0 BRA `(.L_x_24) ;  /* 0x0000000000080947 */ /* 0x002fea0003800000 */
[----:B------:R-:W1:Y:S02]  /*1b70*/  SYNCS.PHASECHK.TRANS64.TRYWAIT P0, [UR6], R16 ;  /* 0x00000010ff0075a7 */ /* 0x000e640008000146 */
[----:B-1----:R-:W-:Y:S05]  /*1b80*/  @!P0 BRA `(.L_x_25) ;  /* 0x0000005400788947 */ /* 0x002fea0003800000 */
.L_x_24:
[----:B------:R-:W-:Y:S01]  /*1b90*/  ULEA UR6, UR5, UR14, 0x9 ;  /* 0x0000000e05067291 */ /* 0x000fe2000f8e483f */
[----:B------:R-:W-:Y:S01]  /*1ba0*/  WARPGROUP.ARRIVE ;  /* 0x00000000000079c5 */ /* 0x000fe20000000000 */
[----:B------:R-:W-:Y:S01]  /*1bb0*/  ULEA UR7, UR5, UR15, 0x9 ;  /* 0x0000000f05077291 */ /* 0x000fe2000f8e483f */
[----:B------:R-:W-:Y:S01]  /*1bc0*/  CS2R R56, SRZ ;  /* 0x0000000000387805 */ /* 0x000fe2000001ff00 */
[----:B------:R-:W-:Y:S01]  /*1bd0*/  UMOV UR17, 0x40000040 ;  /* 0x4000004000117882 */ /* 0x000fe20000000000 */
[----:B------:R-:W-:Y:S01]  /*1be0*/  UMOV UR19, 0x40000040 ;  /* 0x4000004000137882 */ /* 0x000fe20000000000 */
[----:B------:R-:W-:Y:S01]  /*1bf0*/  CS2R R58, SRZ ;  /* 0x00000000003a7805 */ /* 0x000fe2000001ff00 */
[----:B------:R-:W-:Y:S01]  /*1c00*/  UMOV UR16, UR6 ;  /* 0x0000000600107c82 */ /* 0x000fe20008000000 */
[----:B------:R-:W-:Y:S01]  /*1c10*/  CS2R R60, SRZ ;  /* 0x00000000003c7805 */ /* 0x000fe2000001ff00 */
[----:B------:R-:W-:Y:S01]  /*1c20*/  UMOV UR18, UR7 ;  /* 0x0000000700127c82 */ /* 0x000fe20008000000 */
[----:B------:R-:W-:Y:S01]  /*1c30*/  CS2R R62, SRZ ;  /* 0x00000000003e7805 */ /* 0x000fe2000001ff00 */
[----:B------:R-:W-:Y:S01]  /*1c40*/  QGMMA.64x64x32.F32.E5M2.E5M2 R24, gdesc[UR16], RZ, !UPT ;  /* 0x00e00000101879f3 */ /* 0x000fe2000c7038ff */
[----:B------:R-:W-:Y:S01]  /*1c50*/  UIADD3 UR16, UR6, 0x2, URZ ;  /* 0x0000000206107890 */ /* 0x000fe2000fffe03f */
[----:B------:R-:W-:Y:S01]  /*1c60*/  CS2R R64, SRZ ;  /* 0x0000000000407805 */ /* 0x000fe2000001ff00 */
[----:B------:R-:W-:Y:S01]  /*1c70*/  UIADD3 UR18, UR7, 0x2, URZ ;  /* 0x0000000207127890 */ /* 0x000fe2000fffe03f */
[----:B------:R-:W-:Y:S01]  /*1c80*/  CS2R R66, SRZ ;  /* 0x0000000000427805 */ /* 0x000fe2000001ff00 */
[----:B------:R-:W-:Y:S01]  /*1c90*/  UMOV UR17, 0x40000040 ;  /* 0x4000004000117882 */ /* 0x000fe20000000000 */
[----:B------:R-:W-:Y:S01]  /*1ca0*/  UMOV UR19, 0x40000040 ;  /* 0x4000004000137882 */ /* 0x000fe20000000000 */
        /* <DEDUP_REMOVED lines=10> */
[----:B------:R-:W-:Y:S01]  /*1d50*/  QGMMA.64x64x32.F32.E5M2.E5M2 R24, gdesc[UR16], R24 ;  /* 0x00e00000101879f3 */ /* 0x000fe20008703818 */
[----:B------:R-:W-:Y:S02]  /*1d60*/  UIADD3 UR16, UR6, 0x4, URZ ;  /* 0x0000000406107890 */ /* 0x000fe4000fffe03f */
[----:B------:R-:W-:Y:S01]  /*1d70*/  UIADD3 UR18, UR7, 0x4, URZ ;  /* 0x0000000407127890 */ /* 0x000fe2000fffe03f */
[----:B------:R-:W-:Y:S01]  /*1d80*/  UMOV UR17, 0x40000040 ;  /* 0x4000004000117882 */ /* 0x000fe20000000000 */
[----:B------:R-:W-:-:S07]  /*1d90*/  UMOV UR19, 0x40000040 ;  /* 0x4000004000137882 */ /* 0x000fce0000000000 */
[----:B------:R-:W-:Y:S01]  /*1da0*/  QGMMA.64x64x32.F32.E5M2.E5M2 R24, gdesc[UR16], R24 ;  /* 0x00e00000101879f3 */ /* 0x000fe20008703818 */
[----:B------:R-:W-:Y:S02]  /*1db0*/  UIADD3 UR18, UR7, 0x6, URZ ;  /* 0x0000000607127890 */ /* 0x000fe4000fffe03f */
[----:B------:R-:W-:Y:S01]  /*1dc0*/  UIADD3 UR16, UR6, 0x6, URZ ;  /* 0x0000000606107890 */ /* 0x000fe2000fffe03f */
[----:B------:R-:W-:Y:S01]  /*1dd0*/  ULDC UR7, c[0x0][0x50c] ;  /* 0x0001430000077ab9 */ /* 0x000fe20000000800 */
[----:B------:R-:W-:Y:S01]  /*1de0*/  UMOV UR17, 0x40000040 ;  /* 0x4000004000117882 */ /* 0x000fe20000000000 */
[----:B------:R-:W-:Y:S01]  /*1df0*/  UISETP.NE.AND UP0, UPT, UR7, 0x4, UPT ;  /* 0x000000040700788c */ /* 0x000fe2000bf05270 */
[----:B------:R-:W-:Y:S01]  /*1e00*/  UMOV UR19, 0x40000040 ;  /* 0x4000004000137882 */ /* 0x000fe20000000000 */
[----:B------:R-:W-:Y:S02]  /*1e10*/  UMOV UR6, 0x4 ;  /* 0x0000000400067882 */ /* 0x000fe40000000000 */
[----:B------:R-:W-:-:S06]  /*1e20*/  USEL UR7, URZ, 0x1, UP0 ;  /* 0x000000013f077887 */ /* 0x000fcc0008000000 */
[----:B------:R-:W-:Y:S01]  /*1e30*/  ISETP.NE.AND P0, PT, RZ, UR7, PT ;  /* 0x00000007ff007c0c */ /* 0x000fe2000bf05270 */
[----:B------:R-:W-:-:S12]  /*1e40*/  QGMMA.64x64x32.F32.E5M2.E5M2 R24, gdesc[UR16], R24, gsb0 ;  /* 0x00e00000101879f3 */ /* 0x000fd80008003818 */
[----:B------:R-:W-:Y:S05]  /*1e50*/  @!P0 BRA `(.L_x_26) ;  /* 0x0000000000888947 */ /* 0x000fea0003800000 */
[----:B------:R-:W-:Y:S02]  /*1e60*/  WARPGROUP.DEPBAR.LE gsb0, 0x0 ;  /* 0x00008000000079c5 */ /* 0x000fe40000010000 */
[----:B------:R-:W-:-:S01]  /*1e70*/  FADD R87, RZ, R24 ;  /* 0x00000018ff577221 */ /* 0x000fc20000000000 */
[----:B------:R-:W-:Y:S01]  /*1e80*/  FADD R86, RZ, R25 ;  /* 0x00000019ff567221 */ /* 0x000fe20000000000 */
        /* <DEDUP_REMOVED lines=30> */
[----:B------:R-:W-:-:S06]  /*2070*/  UMOV UR6, URZ ;  /* 0x0000003f00067c82 */ /* 0x000fcc0008000000 */
.L_x_26:
[----:B------:R-:W-:-:S04]  /*2080*/  UIADD3 UR25, UR5, 0x1, URZ ;  /* 0x0000000105197890 */ /* 0x000fc8000fffe03f */
[----:B------:R-:W-:-:S04]  /*2090*/  UISETP.NE.AND UP0, UPT, UR25, 0xe, UPT ;  /* 0x0000000e1900788c */ /* 0x000fc8000bf05270 */
[----:B------:R-:W-:Y:S02]  /*20a0*/  USEL UR8, URZ, 0x1, UP0 ;  /* 0x000000013f087887 */ /* 0x000fe40008000000 */
[----:B------:R-:W-:Y:S02]  /*20b0*/  USEL UR25, UR25, URZ, UP0 ;  /* 0x0000003f19197287 */ /* 0x000fe40008000000 */
[----:B------:R-:W-:-:S06]  /*20c0*/  ULOP3.LUT UR8, UR4, UR8, URZ, 0x3c, !UPT ;  /* 0x0000000804087292 */ /* 0x000fcc000f8e3c3f */
[----:B------:R-:W-:Y:S01]  /*20d0*/  IMAD.U32 R22, RZ, RZ, UR8 ;  /* 0x00000008ff167e24 */ /* 0x000fe2000f8e00ff */
[----:B------:R-:W-:-:S06]  /*20e0*/  UMOV UR8, 0x1 ;  /* 0x0000000100087882 */ /* 0x000fcc0000000000 */
.L_x_21:
[----:B------:R-:W-:-:S06]  /*20f0*/  UISETP.GE.AND UP0, UPT, UR10, 0x1, UPT ;  /* 0x000000010a00788c */ /* 0x000fcc000bf06270 */
[----:B------:R-:W-:-:S13]  /*2100*/  PLOP3.LUT P0, PT, PT, PT, UP0, 0x80, 0x0 ;  /* 0x000000000000781c */ /* 0x000fda0003f0f008 */
[----:B------:R-:W-:Y:S05]  /*2110*/  @!P0 BRA `(.L_x_27) ;  /* 0x0000000400988947 */ /* 0x000fea0003800000 */
[----:B01----:R-:W-:Y:S01]  /*2120*/  IMAD.U32 R16, RZ, RZ, UR10 ;  /* 0x0000000aff107e24 */ /* 0x003fe2000f8e00ff */
[----:B------:R-:W-:Y:S01]  /*2130*/  ULDC UR26, c[0x0][0x50c] ;  /* 0x00014300001a7ab9 */ /* 0x000fe20000000800 */
[----:B------:R-:W-:-:S07]  /*2140*/  IMAD.U32 R17, RZ, RZ, UR5 ;  /* 0x00000005ff117e24 */ /* 0x000fce000f8e00ff */
.L_x_35:
[----:B------:R-:W-:-:S13]  /*2150*/  ISETP.NE.AND P1, PT, R88, 0x3, PT ;  /* 0x000000035800780c */ /* 0x000fda0003f25270 */
[----:B------:R-:W-:Y:S05]  /*2160*/  @!P1 BRA `(.L_x_28) ;  /* 0x0000000000049947 */ /* 0x000fea0003800000 */
[----:B------:R-:W-:Y:S01]  /*2170*/  BPT.TRAP 0x1 ;  /* 0x000000040000795c */ /* 0x000fe20000300000 */
.L_x_28:
[----:B------:R-:W-:Y:S01]  /*2180*/  ULEA UR16, UR25, UR9, 0x3 ;  /* 0x0000000919107291 */ /* 0x000fe2000f8e183f */
[----:B------:R-:W-:-:S08]  /*2190*/  SHF.L.U32 R18, R22, 0x1f, RZ ;  /* 0x0000001f16127819 */ /* 0x000fd000000006ff */
[----:B------:R0:W1:Y:S01]  /*21a0*/  SYNCS.PHASECHK.TRANS64.TRYWAIT P0, [UR16], R18 ;  /* 0x00000012ff0075a7 */ /* 0x0000620008000150 */
[----:B------:R-:W-:Y:S05]  /*21b0*/  @!P1 BRA `(.L_x_29) ;  /* 0x0000000000049947 */ /* 0x000fea0003800000 */
[----:B------:R-:W-:Y:S01]  /*21c0*/  BPT.TRAP 0x1 ;  /* 0x000000040000795c */ /* 0x000fe20000300000 */
.L_x_29:
[----:B-1----:R-:W-:Y:S05]  /*21d0*/  @P0 BRA `(.L_x_30) ;  /* 0x0000000000080947 */ /* 0x002fea0003800000 */
[----:B------:R-:W1:Y:S02]  /*21e0*/  SYNCS.PHASECHK.TRANS64.TRYWAIT P0, [UR16], R18 ;  /* 0x00000012ff0075a7 */ /* 0x000e640008000150 */
[----:B-1----:R-:W-:Y:S05]  /*21f0*/  @!P0 BRA `(.L_x_31) ;  /* 0x0000004c00f48947 */ /* 0x002fea0003800000 */
.L_x_30:
[----:B------:R-:W-:Y:S01]  /*2200*/  UISETP.NE.AND UP0, UPT, UR7, URZ, UPT ;  /* 0x0000003f0700728c */ /* 0x000fe2000bf05270 */
[----:B------:R-:W-:Y:S01]  /*2210*/  WARPGROUP.ARRIVE ;  /* 0x00000000000079c5 */ /* 0x000fe20000000000 */
[----:B------:R-:W-:Y:S02]  /*2220*/  ULEA UR7, UR25, UR14, 0x9 ;  /* 0x0000000e19077291 */ /* 0x000fe4000f8e483f */
[----:B------:R-:W-:Y:S01]  /*2230*/  USEL UR8, UR8, URZ, !UP0 ;  /* 0x0000003f08087287 */ /* 0x000fe2000c000000 */
[----:B------:R-:W-:Y:S01]  /*2240*/  UMOV UR17, 0x40000040 ;  /* 0x4000004000117882 */ /* 0x000fe20000000000 */
[----:B------:R-:W-:Y:S02]  /*2250*/  UMOV UR19, 0x40000040 ;  /* 0x4000004000137882 */ /* 0x000fe40000000000 */
[----:B------:R-:W-:Y:S02]  /*2260*/  UISETP.NE.U32.AND UP0, UPT, UR8, URZ, UPT ;  /* 0x0000003f0800728c */ /* 0x000fe4000bf05070 */
[----:B------:R-:W-:Y:S01]  /*2270*/  ULEA UR8, UR25, UR15, 0x9 ;  /* 0x0000000f19087291 */ /* 0x000fe2000f8e483f */
[----:B------:R-:W-:Y:S01]  /*2280*/  UMOV UR16, UR7 ;  /* 0x0000000700107c82 */ /* 0x000fe20008000000 */
[----:B------:R-:W-:-:S05]  /*2290*/  UIADD3 UR6, UR6, 0x4, URZ ;  /* 0x0000000406067890 */ /* 0x000fca000fffe03f */
[----:B------:R-:W-:Y:S02]  /*22a0*/  UMOV UR18, UR8 ;  /* 0x0000000800127c82 */ /* 0x000fe40008000000 */
[----:B------:R-:W-:Y:S01]  /*22b0*/  QGMMA.64x64x32.F32.E5M2.E5M2 R24, gdesc[UR16], R24, UP0 ;  /* 0x00e00000101879f3 */ /* 0x000fe2000bf03818 */
[----:B------:R-:W-:Y:S02]  /*22c0*/  UIADD3 UR16, UR7, 0x2, URZ ;  /* 0x0000000207107890 */ /* 0x000fe4000fffe03f */
[----:B------:R-:W-:Y:S01]  /*22d0*/  UIADD3 UR18, UR8, 0x2, URZ ;  /* 0x0000000208127890 */ /* 0x000fe2000fffe03f */
[----:B------:R-:W-:Y:S01]  /*22e0*/  UMOV UR17, 0x40000040 ;  /* 0x4000004000117882 */ /* 0x000fe20000000000 */
[----:B------:R-:W-:Y:S01]  /*22f0*/  UMOV UR19, 0x40000040 ;  /* 0x4000004000137882 */ /* 0x000fe20000000000 */
[----:B------:R-:W-:-:S06]  /*2300*/  UISETP.NE.AND UP0, UPT, UR6, UR26, UPT ;  /* 0x0000001a0600728c */ /* 0x000fcc000bf05270 */
        /* <DEDUP_REMOVED lines=8> */
[----:B------:R-:W-:Y:S01]  /*2390*/  UMOV UR17, 0x40000040 ;  /* 0x4000004000117882 */ /* 0x000fe20000000000 */
[----:B------:R-:W-:Y:S01]  /*23a0*/  UMOV UR19, 0x40000040 ;  /* 0x4000004000137882 */ /* 0x000fe20000000000 */
[----:B------:R-:W-:-:S06]  /*23b0*/  USEL UR7, URZ, 0x1, UP0 ;  /* 0x000000013f077887 */ /* 0x000fcc0008000000 */
[----:B------:R-:W-:Y:S01]  /*23c0*/  ISETP.NE.AND P0, PT, RZ, UR7, PT ;  /* 0x00000007ff007c0c */ /* 0x000fe2000bf05270 */
[----:B------:R-:W-:Y:S03]  /*23d0*/  QGMMA.64x64x32.F32.E5M2.E5M2 R24, gdesc[UR16], R24, gsb0 ;  /* 0x00e00000101879f3 */ /* 0x000fe60008003818 */
[----:B------:R-:W-:-:S09]  /*23e0*/  WARPGROUP.DEPBAR.LE gsb0, 0x1 ;  /* 0x00008000000079c5 */ /* 0x000fd20000010100 */
[----:B------:R-:W-:Y:S05]  /*23f0*/  @!P0 BRA `(.L_x_32) ;  /* 0x0000000000888947 */ /* 0x000fea0003800000 */
[----:B------:R-:W-:Y:S02]  /*2400*/  WARPGROUP.DEPBAR.LE gsb0, 0x0 ;  /* 0x00008000000079c5 */ /* 0x000fe40000010000 */
[----:B------:R-:W-:-:S01]  /*2410*/  FADD R87, R24, R87 ;  /* 0x0000005718577221 */ /* 0x000fc20000000000 */
[----:B------:R-:W-:Y:S01]  /*2420*/  FADD R86, R25, R86 ;  /* 0x0000005619567221 */ /* 0x000fe20000000000 */
        /* <DEDUP_REMOVED lines=30> */
[----:B------:R-:W-:-:S06]  /*2610*/  UMOV UR6, URZ ;  /* 0x0000003f00067c82 */ /* 0x000fcc0008000000 */
.L_x_32:
[----:B------:R-:W-:Y:S05]  /*2620*/  @!P1 BRA `(.L_x_33) ;  /* 0x0000000000049947 */ /* 0x000fea0003800000 */
[----:B------:R-:W-:Y:S01]  /*2630*/  BPT.TRAP 0x1 ;  /* 0x000000040000795c */ /* 0x000fe20000300000 */
.L_x_33:
[----:B------:R-:W-:-:S13]  /*2640*/  ISETP.NE.AND P0, PT, R13, RZ, PT ;  /* 0x000000ff0d00720c */ /* 0x000fda0003f05270 */
[----:B01----:R-:W-:-:S05]  /*2650*/  @P0 LEA R18, R17, UR9, 0x3 ;  /* 0x0000000911120c11 */ /* 0x003fca000f8e18ff */
[----:B------:R-:W-:-:S05]  /*2660*/  @P0 VIADD R19, R18, 0x70 ;  /* 0x0000007012130836 */ /* 0x000fca0000000000 */
[----:B------:R-:W-:-:S04]  /*2670*/  @P0 PRMT R19, R12, 0x654, R19 ;  /* 0x000006540c130816 */ /* 0x000fc80000000013 */
[----:B------:R0:W-:Y:S01]  /*2680*/  @P0 SYNCS.ARRIVE.TRANS64.RED.A1T0 RZ, [R19+URZ], RZ ;  /* 0x000000ff13ff09a7 */ /* 0x0001e2000810043f */
[----:B------:R-:W-:-:S13]  /*2690*/  ISETP.GT.U32.AND P0, PT, R7, 0x1, PT ;  /* 0x000000010700780c */ /* 0x000fda0003f04070 */
[----:B0-----:R-:W-:Y:S05]  /*26a0*/  @P0 BRA `(.L_x_34) ;  /* 0x0000000000040947 */ /* 0x001fea0003800000 */
[----:B------:R-:W-:Y:S01]  /*26b0*/  BPT.TRAP 0x1 ;  /* 0x000000040000795c */ /* 0x000fe20000300000 */
.L_x_34:
[----:B------:R-:W-:Y:S01]  /*26c0*/  UIADD3 UR25, UR25, 0x1, URZ ;  /* 0x0000000119197890 */ /* 0x000fe2000fffe03f */
[C---:B------:R-:W-:Y:S01]  /*26d0*/  ISETP.GT.AND P1, PT, R16.reuse, 0x1, PT ;  /* 0x000000011000780c */ /* 0x040fe20003f24270 */
[----:B------:R-:W-:Y:S02]  /*26e0*/  VIADD R17, R17, 0x1 ;  /* 0x0000000111117836 */ /* 0x000fe40000000000 */
[----:B------:R-:W-:Y:S01]  /*26f0*/  UISETP.NE.AND UP0, UPT, UR25, 0xe, UPT ;  /* 0x0000000e1900788c */ /* 0x000fe2000bf05270 */
[----:B------:R-:W-:Y:S02]  /*2700*/  VIADD R16, R16, 0xffffffff ;  /* 0xffffffff10107836 */ /* 0x000fe40000000000 */
[C---:B------:R-:W-:Y:S01]  /*2710*/  ISETP.NE.AND P0, PT, R17.reuse, 0xe, PT ;  /* 0x0000000e1100780c */ /* 0x040fe20003f05270 */
[----:B------:R-:W-:Y:S02]  /*2720*/  USEL UR8, URZ, 0x1, UP0 ;  /* 0x000000013f087887 */ /* 0x000fe40008000000 */
[----:B------:R-:W-:Y:S01]  /*2730*/  USEL UR25, UR25, URZ, UP0 ;  /* 0x0000003f19197287 */ /* 0x000fe20008000000 */
[----:B------:R-:W-:-:S03]  /*2740*/  SEL R17, R17, RZ, P0 ;  /* 0x000000ff11117207 */ /* 0x000fc60000000000 */
[----:B------:R-:W-:Y:S01]  /*2750*/  LOP3.LUT R22, R22, UR8, RZ, 0x3c, !PT ;  /* 0x0000000816167c12 */ /* 0x000fe2000f8e3cff */
[----:B------:R-:W-:Y:S01]  /*2760*/  UMOV UR8, 0x1 ;  /* 0x0000000100087882 */ /* 0x000fe20000000000 */
[----:B------:R-:W-:Y:S06]  /*2770*/  @P1 BRA `(.L_x_35) ;  /* 0xfffffff800741947 */ /* 0x000fec000383ffff */
.L_x_27:
[----:B------:R-:W-:Y:S01]  /*2780*/  UISETP.NE.AND UP0, UPT, UR6, URZ, UPT ;  /* 0x0000003f0600728c */ /* 0x000fe2000bf05270 */
[----:B01----:R-:W0:Y:S01]  /*2790*/  LDC R16, c[0x0][0x28c] ;  /* 0x0000a300ff107b82 */ /* 0x003e220000000800 */
[----:B------:R-:W-:Y:S02]  /*27a0*/  IMAD.U32 R17, RZ, RZ, UR24 ;  /* 0x00000018ff117e24 */ /* 0x000fe4000f8e00ff */
[----:B------:R-:W-:-:S06]  /*27b0*/  USEL UR6, URZ, 0x1, !UP0 ;  /* 0x000000013f067887 */ /* 0x000fcc000c000000 */
[----:B------:R-:W-:-:S13]  /*27c0*/  ISETP.NE.AND P0, PT, RZ, UR6, PT ;  /* 0x00000006ff007c0c */ /* 0x000fda000bf05270 */
[----:B------:R-:W-:Y:S05]  /*27d0*/  @!P0 BRA `(.L_x_36) ;  /* 0x0000000000848947 */ /* 0x000fea0003800000 */
[----:B------:R-:W-:Y:S02]  /*27e0*/  WARPGROUP.DEPBAR.LE gsb0, 0x0 ;  /* 0x00008000000079c5 */ /* 0x000fe40000010000 */
[----:B------:R-:W-:Y:S01]  /*27f0*/  FADD R87, R24, R87 ;  /* 0x0000005718577221 */ /* 0x000fe20000000000 */
        /* <DEDUP_REMOVED lines=30> */
[----:B------:R-:W-:-:S07]  /*29e0*/  FADD R56, R56, R55 ;  /* 0x0000003738387221 */ /* 0x000fce0000000000 */
.L_x_36:
[----:B0-----:R-:W-:Y:S01]  /*29f0*/  ISETP.GE.AND P0, PT, R16, 0x1, PT ;  /* 0x000000011000780c */ /* 0x001fe20003f06270 */
[----:B------:R0:W-:Y:S01]  /*2a00*/  SYNCS.ARRIVE.TRANS64.A1T0 RZ, [R17+UR23], RZ ;  /* 0x000000ff11ff79a7 */ /* 0x0001e20008100017 */
[----:B------:R-:W-:-:S11]  /*2a10*/  WARPGROUP.DEPBAR.LE gsb0, 0x0 ;  /* 0x00008000000079c5 */ /* 0x000fd60000010000 */
[----:B------:R-:W-:Y:S05]  /*2a20*/  @!P0 BRA `(.L_x_37) ;  /* 0x0000000000508947 */ /* 0x000fea0003800000 */
[----:B------:R-:W-:-:S13]  /*2a30*/  ISETP.NE.AND P0, PT, R88, 0x3, PT ;  /* 0x000000035800780c */ /* 0x000fda0003f05270 */
[----:B------:R-:W-:Y:S05]  /*2a40*/  @!P0 BRA `(.L_x_38) ;  /* 0x0000000000048947 */ /* 0x000fea0003800000 */
[----:B------:R-:W-:Y:S01]  /*2a50*/  BPT.TRAP 0x1 ;  /* 0x000000040000795c */ /* 0x000fe20000300000 */
.L_x_38:
[----:B------:R-:W-:Y:S01]  /*2a60*/  ISETP.NE.AND P0, PT, R13, RZ, PT ;  /* 0x000000ff0d00720c */ /* 0x000fe20003f05270 */
[----:B------:R-:W-:Y:S01]  /*2a70*/  BSSY B0, `(.L_x_39) ;  /* 0x000000d000007945 */ /* 0x000fe20003800000 */
[----:B------:R-:W-:-:S11]  /*2a80*/  ISETP.GT.U32.AND P1, PT, R7, 0x1, PT ;  /* 0x000000010700780c */ /* 0x000fd60003f24070 */
[----:B------:R-:W-:Y:S05]  /*2a90*/  @!P0 BRA `(.L_x_40) ;  /* 0x0000000000288947 */ /* 0x000fea0003800000 */
[----:B------:R-:W-:-:S04]  /*2aa0*/  UIADD3 UR8, UR10, UR5, URZ ;  /* 0x000000050a087290 */ /* 0x000fc8000fffe03f */
[----:B------:R-:W-:-:S04]  /*2ab0*/  USHF.R.U32.HI UR6, URZ, 0x1, UR8 ;  /* 0x000000013f067899 */ /* 0x000fc80008011608 */
[----:B------:R-:W-:-:S04]  /*2ac0*/  UIMAD.WIDE.U32 UR6, UR6, -0x6db6db6d, URZ ;  /* 0x92492493060678a5 */ /* 0x000fc8000f8e003f */
[----:B------:R-:W-:-:S04]  /*2ad0*/  USHF.R.U32.HI UR6, URZ, 0x2, UR7 ;  /* 0x000000023f067899 */ /* 0x000fc80008011607 */
[----:B------:R-:W-:-:S04]  /*2ae0*/  UIMAD UR8, UR6, -0xe, UR8 ;  /* 0xfffffff2060878a4 */ /* 0x000fc8000f8e0208 */
[----:B------:R-:W-:-:S04]  /*2af0*/  ULEA UR8, UR8, UR9, 0x3 ;  /* 0x0000000908087291 */ /* 0x000fc8000f8e183f */
[----:B------:R-:W-:-:S06]  /*2b00*/  UIADD3 UR8, UR8, 0x70, URZ ;  /* 0x0000007008087890 */ /* 0x000fcc000fffe03f */
[----:B0-----:R-:W-:-:S05]  /*2b10*/  IMAD.U32 R17, RZ, RZ, UR8 ;  /* 0x00000008ff117e24 */ /* 0x001fca000f8e00ff */
[----:B------:R-:W-:-:S04]  /*2b20*/  PRMT R16, R12, 0x654, R17 ;  /* 0x000006540c107816 */ /* 0x000fc80000000011 */
[----:B------:R1:W-:Y:S03]  /*2b30*/  SYNCS.ARRIVE.TRANS64.RED.A1T0 RZ, [R16+URZ], RZ ;  /* 0x000000ff10ff79a7 */ /* 0x0003e6000810043f */
.L_x_40:
[----:B------:R-:W-:Y:S05]  /*2b40*/  BSYNC B0 ;  /* 0x0000000000007941 */ /* 0x000fea0003800000 */
.L_x_39:
[----:B------:R-:W-:Y:S05]  /*2b50*/  @P1 BRA `(.L_x_37) ;  /* 0x0000000000041947 */ /* 0x000fea0003800000 */
[----:B------:R-:W-:Y:S01]  /*2b60*/  BPT.TRAP 0x1 ;  /* 0x000000040000795c */ /* 0x000fe20000300000 */
.L_x_37:
[----:B-1----:R-:W-:Y:S01]  /*2b70*/  SHF.L.U32 R16, R89, 0x1f, RZ ;  /* 0x0000001f59107819 */ /* 0x002fe200000006ff */
[----:B------:R-:W-:Y:S01]  /*2b80*/  UIADD3 UR5, UR22, UR5, URZ ;  /* 0x0000000516057290 */ /* 0x000fe2000fffe03f */
[----:B------:R-:W1:Y:S01]  /*2b90*/  LDC R29, c[0x0][0x288] ;  /* 0x0000a200ff1d7b82 */ /* 0x000e620000000800 */
[----:B------:R-:W-:Y:S01]  /*2ba0*/  UISETP.GE.U32.AND UP1, UPT, UR22, 0xe, UPT ;  /* 0x0000000e1600788c */ /* 0x000fe2000bf26070 */
[----:B------:R-:W-:Y:S01]  /*2bb0*/  IMAD.SHL.U32 R22, R20, 0x2, RZ ;  /* 0x0000000214167824 */ /* 0x000fe200078e00ff */
[----:B------:R-:W-:Y:S02]  /*2bc0*/  UISETP.GT.U32.AND UP0, UPT, UR5, 0xd, UPT ;  /* 0x0000000d0500788c */ /* 0x000fe4000bf04070 */
[----:B------:R-:W-:Y:S02]  /*2bd0*/  USHF.R.U32.HI UR6, URZ, 0x1, UR5 ;  /* 0x000000013f067899 */ /* 0x000fe40008011605 */
[----:B------:R-:W-:Y:S01]  /*2be0*/  UISETP.LT.U32.AND UP0, UPT, UR22, 0xe, UP0 ;  /* 0x0000000e1600788c */ /* 0x000fe20008701070 */
[----:B------:R-:W4:Y:S01]  /*2bf0*/  SYNCS.PHASECHK.TRANS64.TRYWAIT P0, [UR11+0x8], R16 ;  /* 0x00000810ff0075a7 */ /* 0x000f22000800014b */
[----:B------:R-:W-:Y:S01]  /*2c00*/  UIMAD.WIDE.U32 UR6, UR6, -0x6db6db6d, URZ ;  /* 0x92492493060678a5 */ /* 0x000fe2000f8e003f */
[----:B------:R-:W-:Y:S01]  /*2c10*/  SHF.R.S32.HI R23, RZ, 0x1f, R22 ;  /* 0x0000001fff177819 */ /* 0x000fe20000011416 */
[----:B------:R-:W-:-:S02]  /*2c20*/  USEL UR8, URZ, 0x1, !UP0 ;  /* 0x000000013f087887 */ /* 0x000fc4000c000000 */
[----:B------:R-:W-:Y:S02]  /*2c30*/  USHF.R.U32.HI UR6, URZ, 0x2, UR7 ;  /* 0x000000023f067899 */ /* 0x000fe40008011607 */
[----:B------:R-:W-:Y:S02]  /*2c40*/  ULOP3.LUT UR4, UR4, UR8, URZ, 0x3c, !UPT ;  /* 0x0000000804047292 */ /* 0x000fe4000f8e3c3f */
[----:B------:R-:W-:Y:S02]  /*2c50*/  UIMAD UR5, UR6, -0xe, UR5 ;  /* 0xfffffff2060578a4 */ /* 0x000fe4000f8e0205 */
[----:B------:R-:W-:Y:S01]  /*2c60*/  @UP1 ULOP3.LUT UR4, UR4, 0x1, UR6, 0x78, !UPT ;  /* 0x0000000104041892 */ /* 0x000fe2000f8e7806 */
[----:B-1--4-:R-:W-:Y:S11]  /*2c70*/  @!P0 BRA `(.L_x_41) ;  /* 0x00000044006c8947 */ /* 0x012ff60003800000 */
.L_x_145:
[----:B------:R-:W-:Y:S01]  /*2c80*/  IMAD.SHL.U32 R31, R4, 0x40, RZ ;  /* 0x00000040041f7824 */ /* 0x000fe200078e00ff */
[----:B------:R-:W-:Y:S01]  /*2c90*/  ULDC UR8, c[0x0][0x284] ;  /* 0x0000a10000087ab9 */ /* 0x000fe20000000800 */
[----:B------:R-:W-:Y:S01]  /*2ca0*/  IMAD.SHL.U32 R4, R6, 0x40, RZ ;  /* 0x0000004006047824 */ /* 0x000fe200078e00ff */
[----:B------:R-:W-:Y:S01]  /*2cb0*/  SHF.R.S32.HI R30, RZ, 0x1f, R5 ;  /* 0x0000001fff1e7819 */ /* 0x000fe20000011405 */
[----:B------:R-:W-:Y:S01]  /*2cc0*/  ULDC.64 UR6, c[0x0][0x5d0] ;  /* 0x0001740000067ab9 */ /* 0x000fe20000000a00 */
[----:B------:R-:W-:Y:S01]  /*2cd0*/  SHF.R.S32.HI R28, RZ, 0x1f, R31 ;  /* 0x0000001fff1c7819 */ /* 0x000fe2000001141f */
[----:B0-----:R-:W-:Y:S01]  /*2ce0*/  IMAD.WIDE.U32 R16, R5, UR6, R22 ;  /* 0x0000000605107c25 */ /* 0x001fe2000f8e0016 */
[----:B------:R-:W-:-:S03]  /*2cf0*/  ISETP.GE.AND P0, PT, R4, UR8, PT ;  /* 0x0000000804007c0c */ /* 0x000fc6000bf06270 */
[----:B------:R-:W-:Y:S01]  /*2d00*/  IMAD R18, R30, UR6, RZ ;  /* 0x000000061e127c24 */ /* 0x000fe2000f8e02ff */
[C---:B------:R-:W-:Y:S02]  /*2d10*/  ISETP.GE.OR P0, PT, R31.reuse, R29, P0 ;  /* 0x0000001d1f00720c */ /* 0x040fe40000706670 */
[----:B------:R-:W-:Y:S01]  /*2d20*/  IADD3 R16, P1, R31, R16, RZ ;  /* 0x000000101f107210 */ /* 0x000fe20007f3e0ff */
[----:B------:R-:W-:-:S05]  /*2d30*/  IMAD R19, R5, UR7, R18 ;  /* 0x0000000705137c24 */ /* 0x000fca000f8e0212 */
[----:B------:R-:W-:-:S05]  /*2d40*/  IADD3.X R17, R28, R17, R19, P1, !PT ;  /* 0x000000111c117210 */ /* 0x000fca0000ffe413 */
[----:B------:R-:W-:Y:S05]  /*2d50*/  @P0 BRA `(.L_x_42) ;  /* 0x0000002400a80947 */ /* 0x000fea0003800000 */
[----:B------:R-:W0:Y:S01]  /*2d60*/  LDC.64 R24, c[0x0][0x5c8] ;  /* 0x00017200ff187b82 */ /* 0x000e220000000a00 */
[----:B------:R-:W-:Y:S01]  /*2d70*/  IMAD.WIDE R26, R6, 0x40, R10 ;  /* 0x00000040061a7825 */ /* 0x000fe200078e020a */
[----:B------:R-:W-:Y:S01]  /*2d80*/  ULDC.64 UR6, c[0x0][0x5c0] ;  /* 0x0001700000067ab9 */ /* 0x000fe20000000a00 */
[----:B------:R-:W-:Y:S02]  /*2d90*/  BSSY B0, `(.L_x_42) ;  /* 0x0000266000007945 */ /* 0x000fe40003800000 */
[-C--:B0-----:R-:W-:Y:S02]  /*2da0*/  IMAD R6, R27, R24.reuse, RZ ;  /* 0x000000181b067224 */ /* 0x081fe400078e02ff */
[----:B------:R-:W-:-:S04]  /*2db0*/  IMAD.WIDE.U32 R16, R26, R24, R16 ;  /* 0x000000181a107225 */ /* 0x000fc800078e0010 */
[----:B------:R-:W-:Y:S01]  /*2dc0*/  IMAD R19, R26, R25, R6 ;  /* 0x000000191a137224 */ /* 0x000fe200078e0206 */
[----:B------:R-:W-:Y:S02]  /*2dd0*/  LEA R18, P0, R24, R16, 0x3 ;  /* 0x0000001018127211 */ /* 0x000fe400078018ff */
[----:B------:R-:W-:Y:S01]  /*2de0*/  IADD3 R16, P1, R16, UR6, RZ ;  /* 0x0000000610107c10 */ /* 0x000fe2000ff3e0ff */
[----:B------:R-:W-:Y:S01]  /*2df0*/  IMAD.IADD R19, R17, 0x1, R19 ;  /* 0x0000000111137824 */ /* 0x000fe200078e0213 */
[----:B------:R-:W-:-:S04]  /*2e00*/  IADD3 R18, P2, R18, UR6, RZ ;  /* 0x0000000612127c10 */ /* 0x000fc8000ff5e0ff */
[----:B------:R-:W-:Y:S01]  /*2e10*/  LEA.HI.X R6, R24, R19, R25, 0x3, P0 ;  /* 0x0000001318067211 */ /* 0x000fe200000f1c19 */
[----:B------:R-:W-:Y:S01]  /*2e20*/  IMAD R24, R20, -0x2, R29 ;  /* 0xfffffffe14187824 */ /* 0x000fe200078e021d */
[----:B---3-5:R-:W-:Y:S02]  /*2e30*/  FSETP.NEU.AND P0, PT, R15, RZ, PT ;  /* 0x000000ff0f00720b */ /* 0x028fe40003f0d000 */
[----:B------:R-:W-:Y:S01]  /*2e40*/  IADD3.X R17, R19, UR7, RZ, P1, !PT ;  /* 0x0000000713117c10 */ /* 0x000fe20008ffe4ff */
[----:B------:R-:W-:Y:S01]  /*2e50*/  IMAD.IADD R24, R24, 0x1, -R31 ;  /* 0x0000000118187824 */ /* 0x000fe200078e0a1f */
[----:B------:R-:W-:Y:S01]  /*2e60*/  IADD3.X R19, R6, UR7, RZ, P2, !PT ;  /* 0x0000000706137c10 */ /* 0x000fe200097fe4ff */
[----:B------:R-:W-:-:S08]  /*2e70*/  IMAD.IADD R6, R21, 0x1, -R4 ;  /* 0x0000000115067824 */ /* 0x000fd000078e0a04 */
[----:B------:R-:W-:Y:S05]  /*2e80*/  @!P0 BRA `(.L_x_43) ;  /* 0x0000001c00188947 */ /* 0x000fea0003800000 */
[----:B------:R-:W-:Y:S01]  /*2e90*/  ULDC.64 UR6, c[0x0][0x5b8] ;  /* 0x00016e0000067ab9 */ /* 0x000fe20000000a00 */
[----:B------:R-:W-:Y:S01]  /*2ea0*/  ULDC.64 UR16, c[0x0][0x5a8] ;  /* 0x00016a0000107ab9 */ /* 0x000fe20000000a00 */
[----:B------:R-:W-:Y:S01]  /*2eb0*/  IMAD.WIDE.U32 R22, R5, UR6, R22 ;  /* 0x0000000605167c25 */ /* 0x000fe2000f8e0016 */
[----:B------:R-:W-:Y:S03]  /*2ec0*/  BSSY B1, `(.L_x_44) ;  /* 0x0000010000017945 */ /* 0x000fe60003800000 */
[----:B------:R-:W-:Y:S01]  /*2ed0*/  IMAD R4, R30, UR6, RZ ;  /* 0x000000061e047c24 */ /* 0x000fe2000f8e02ff */
[----:B------:R-:W-:-:S03]  /*2ee0*/  IADD3 R22, P0, R31, R22, RZ ;  /* 0x000000161f167210 */ /* 0x000fc60007f1e0ff */
[----:B------:R-:W-:Y:S01]  /*2ef0*/  IMAD R5, R5, UR7, R4 ;  /* 0x0000000705057c24 */ /* 0x000fe2000f8e0204 */
[----:B------:R-:W-:Y:S02]  /*2f00*/  ULDC.64 UR6, c[0x0][0x5b0] ;  /* 0x00016c0000067ab9 */ /* 0x000fe40000000a00 */
[----:B------:R-:W-:Y:S02]  /*2f10*/  IMAD R25, R27, UR6, RZ ;  /* 0x000000061b197c24 */ /* 0x000fe4000f8e02ff */
[----:B------:R-:W-:Y:S02]  /*2f20*/  IADD3.X R23, R28, R23, R5, P0, !PT ;  /* 0x000000171c177210 */ /* 0x000fe400007fe405 */
[----:B------:R-:W-:Y:S01]  /*2f30*/  ISETP.GE.AND P0, PT, R24, 0x1, PT ;  /* 0x000000011800780c */ /* 0x000fe20003f06270 */
[C---:B------:R-:W-:Y:S02]  /*2f40*/  IMAD R25, R26.reuse, UR7, R25 ;  /* 0x000000071a197c24 */ /* 0x040fe4000f8e0219 */
[----:B------:R-:W-:Y:S01]  /*2f50*/  IMAD.WIDE.U32 R4, R26, UR6, R22 ;  /* 0x000000061a047c25 */ /* 0x000fe2000f8e0016 */
[----:B------:R-:W-:-:S02]  /*2f60*/  ISETP.LT.OR P3, PT, R6, 0x1, !P0 ;  /* 0x000000010600780c */ /* 0x000fc40004761670 */
[----:B------:R-:W-:-:S04]  /*2f70*/  IADD3 R4, P1, R4, UR16, RZ ;  /* 0x0000001004047c10 */ /* 0x000fc8000ff3e0ff */
[--C-:B------:R-:W-:Y:S02]  /*2f80*/  IADD3.X R5, R5, UR17, R25.reuse, P1, !PT ;  /* 0x0000001105057c10 */ /* 0x100fe40008ffe419 */
[----:B------:R-:W-:-:S05]  /*2f90*/  PRMT R25, RZ, 0x7610, R25 ;  /* 0x00007610ff197816 */ /* 0x000fca0000000019 */
[----:B------:R-:W-:Y:S05]  /*2fa0*/  @P3 BRA `(.L_x_45) ;  /* 0x0000000000043947 */ /* 0x000fea0003800000 */
[----:B------:R0:W5:Y:S02]  /*2fb0*/  LDG.E.U8 R25, desc[UR20][R4.64] ;  /* 0x0000001404197981 */ /* 0x000164000c1e1100 */
.L_x_45:
[----:B------:R-:W-:Y:S05]  /*2fc0*/  BSYNC B1 ;  /* 0x0000000000017941 */ /* 0x000fea0003800000 */
.L_x_44:
[----:B-----5:R-:W-:Y:S01]  /*2fd0*/  LOP3.LUT R25, R25, 0xff, RZ, 0xc0, !PT ;  /* 0x000000ff19197812 */ /* 0x020fe200078ec0ff */
[----:B------:R-:W-:Y:S01]  /*2fe0*/  BSSY B1, `(.L_x_46) ;  /* 0x000000c000017945 */ /* 0x000fe20003800000 */
[----:B------:R-:W-:Y:S02]  /*2ff0*/  ISETP.GE.AND P1, PT, R24, 0x2, PT ;  /* 0x000000021800780c */ /* 0x000fe40003f26270 */
[----:B------:R-:W-:Y:S02]  /*3000*/  F2FP.F16.E5M2.UNPACK_B R25, R25 ;  /* 0x00000019ff19723e */ /* 0x000fe400020004ff */
[----:B------:R-:W-:-:S03]  /*3010*/  ISETP.LT.OR P2, PT, R6, 0x1, !P1 ;  /* 0x000000010600780c */ /* 0x000fc60004f41670 */
[----:B------:R-:W-:Y:S01]  /*3020*/  HADD2.F32 R28, -RZ, R25.H0_H0 ;  /* 0x20000019ff1c7230 */ /* 0x000fe20000004100 */
[----:B------:R-:W-:-:S04]  /*3030*/  PRMT R25, RZ, 0x7610, R25 ;  /* 0x00007610ff197816 */ /* 0x000fc80000000019 */
[----:B------:R-:W-:-:S04]  /*3040*/  FMUL R28, R28, R15 ;  /* 0x0000000f1c1c7220 */ /* 0x000fc80000400000 */
[----:B--2---:R-:W-:-:S05]  /*3050*/  FFMA R28, R87, R14, R28 ;  /* 0x0000000e571c7223 */ /* 0x004fca000000001c */
[----:B------:R-:W-:-:S05]  /*3060*/  F2FP.SATFINITE.E5M2.F32.PACK_AB_MERGE_C R29, RZ, R28, RZ ;  /* 0x0000001cff1d723e */ /* 0x000fca00048060ff */
[----:B------:R1:W-:Y:S01]  /*3070*/  @!P3 STG.E.U8 desc[UR20][R16.64], R29 ;  /* 0x0000001d1000b986 */ /* 0x0003e2000c101114 */
[----:B------:R-:W-:Y:S05]  /*3080*/  @P2 BRA `(.L_x_47) ;  /* 0x0000000000042947 */ /* 0x000fea0003800000 */
[----:B------:R2:W5:Y:S02]  /*3090*/  LDG.E.U8 R25, desc[UR20][R4.64+0x1] ;  /* 0x0000011404197981 */ /* 0x000564000c1e1100 */
.L_x_47:
[----:B------:R-:W-:Y:S05]  /*30a0*/  BSYNC B1 ;  /* 0x0000000000017941 */ /* 0x000fea0003800000 */
.L_x_46:
[----:B-----5:R-:W-:Y:S01]  /*30b0*/  LOP3.LUT R25, R25, 0xff, RZ, 0xc0, !PT ;  /* 0x000000ff19197812 */ /* 0x020fe200078ec0ff */
[----:B------:R-:W-:Y:S01]  /*30c0*/  BSSY B1, `(.L_x_48) ;  /* 0x0000012000017945 */ /* 0x000fe20003800000 */
[----:B-1----:R-:W-:Y:S02]  /*30d0*/  IADD3 R29, P3, R26, 0x8, RZ ;  /* 0x000000081a1d7810 */ /* 0x002fe40007f7e0ff */
[----:B------:R-:W-:Y:S02]  /*30e0*/  F2FP.F16.E5M2.UNPACK_B R25, R25 ;  /* 0x00000019ff19723e */ /* 0x000fe400020004ff */
[----:B------:R-:W-:Y:S01]  /*30f0*/  ISETP.LT.OR P0, PT, R6, 0x9, !P0 ;  /* 0x000000090600780c */ /* 0x000fe20004701670 */
[----:B------:R-:W-:Y:S02]  /*3100*/  IMAD.X R27, RZ, RZ, R27, P3 ;  /* 0x000000ffff1b7224 */ /* 0x000fe400018e061b */
[----:B------:R-:W-:Y:S02]  /*3110*/  HADD2.F32 R26, -RZ, R25.H0_H0 ;  /* 0x20000019ff1a7230 */ /* 0x000fe40000004100 */
[----:B------:R-:W-:-:S04]  /*3120*/  IMAD.WIDE.U32 R22, R29, UR6, R22 ;  /* 0x000000061d167c25 */ /* 0x000fc8000f8e0016 */
[----:B------:R-:W-:Y:S01]  /*3130*/  FMUL R25, R26, R15 ;  /* 0x0000000f1a197220 */ /* 0x000fe20000400000 */
[----:B------:R-:W-:Y:S01]  /*3140*/  IMAD R26, R27, UR6, RZ ;  /* 0x000000061b1a7c24 */ /* 0x000fe2000f8e02ff */
[----:B------:R-:W-:Y:S02]  /*3150*/  IADD3 R22, P3, R22, UR16, RZ ;  /* 0x0000001016167c10 */ /* 0x000fe4000ff7e0ff */
[----:B------:R-:W-:Y:S01]  /*3160*/  FFMA R25, R86, R14, R25 ;  /* 0x0000000e56197223 */ /* 0x000fe20000000019 */
[----:B------:R-:W-:-:S04]  /*3170*/  IMAD R29, R29, UR7, R26 ;  /* 0x000000071d1d7c24 */ /* 0x000fc8000f8e021a */
[----:B------:R-:W-:Y:S02]  /*3180*/  F2FP.SATFINITE.E5M2.F32.PACK_AB_MERGE_C R27, RZ, R25, RZ ;  /* 0x00000019ff1b723e */ /* 0x000fe400048060ff */
[----:B------:R-:W-:Y:S02]  /*3190*/  IADD3.X R23, R23, UR17, R29, P3, !PT ;  /* 0x0000001117177c10 */ /* 0x000fe40009ffe41d */
[----:B------:R-:W-:Y:S01]  /*31a0*/  PRMT R25, RZ, 0x7610, R25 ;  /* 0x00007610ff197816 */ /* 0x000fe20000000019 */
[----:B------:R1:W-:Y:S01]  /*31b0*/  @!P2 STG.E.U8 desc[UR20][R16.64+0x1], R27 ;  /* 0x0000011b1000a986 */ /* 0x0003e2000c101114 */
[----:B------:R-:W-:Y:S05]  /*31c0*/  @P0 BRA `(.L_x_49) ;  /* 0x0000000000040947 */ /* 0x000fea0003800000 */
[----:B------:R3:W5:Y:S02]  /*31d0*/  LDG.E.U8 R25, desc[UR20][R22.64] ;  /* 0x0000001416197981 */ /* 0x000764000c1e1100 */
.L_x_49:
[----:B------:R-:W-:Y:S05]  /*31e0*/  BSYNC B1 ;  /* 0x0000000000017941 */ /* 0x000fea0003800000 */
.L_x_48:
[----:B-----5:R-:W-:Y:S01]  /*31f0*/  LOP3.LUT R25, R25, 0xff, RZ, 0xc0, !PT ;  /* 0x000000ff19197812 */ /* 0x020fe200078ec0ff */
[----:B------:R-:W-:Y:S01]  /*3200*/  BSSY B1, `(.L_x_50) ;  /* 0x000000b000017945 */ /* 0x000fe20003800000 */
[----:B------:R-:W-:Y:S02]  /*3210*/  ISETP.LT.OR P1, PT, R6, 0x9, !P1 ;  /* 0x000000090600780c */ /* 0x000fe40004f21670 */
[----:B------:R-:W-:-:S05]  /*3220*/  F2FP.F16.E5M2.UNPACK_B R25, R25 ;  /* 0x00000019ff19723e */ /* 0x000fca00020004ff */
[----:B------:R-:W-:Y:S01]  /*3230*/  HADD2.F32 R26, -RZ, R25.H0_H0 ;  /* 0x20000019ff1a7230 */ /* 0x000fe20000004100 */
[----:B------:R-:W-:-:S04]  /*3240*/  PRMT R25, RZ, 0x7610, R25 ;  /* 0x00007610ff197816 */ /* 0x000fc80000000019 */
[----:B------:R-:W-:-:S04]  /*3250*/  FMUL R26, R26, R15 ;  /* 0x0000000f1a1a7220 */ /* 0x000fc80000400000 */
[----:B------:R-:W-:-:S05]  /*3260*/  FFMA R26, R85, R14, R26 ;  /* 0x0000000e551a7223 */ /* 0x000fca000000001a */
[----:B-1----:R-:W-:-:S05]  /*3270*/  F2FP.SATFINITE.E5M2.F32.PACK_AB_MERGE_C R27, RZ, R26, RZ ;  /* 0x0000001aff1b723e */ /* 0x002fca00048060ff */
[----:B------:R1:W-:Y:S01]  /*3280*/  @!P0 STG.E.U8 desc[UR20][R18.64], R27 ;  /* 0x0000001b12008986 */ /* 0x0003e2000c101114 */
[----:B------:R-:W-:Y:S05]  /*3290*/  @P1 BRA `(.L_x_51) ;  /* 0x0000000000041947 */ /* 0x000fea0003800000 */
[----:B------:R4:W5:Y:S02]  /*32a0*/  LDG.E.U8 R25, desc[UR20][R22.64+0x1] ;  /* 0x0000011416197981 */ /* 0x000964000c1e1100 */
.L_x_51:
[----:B------:R-:W-:Y:S05]  /*32b0*/  BSYNC B1 ;  /* 0x0000000000017941 */ /* 0x000fea0003800000 */
.L_x_50:
[----:B-----5:R-:W-:Y:S01]  /*32c0*/  LOP3.LUT R25, R25, 0xff, RZ, 0xc0, !PT ;  /* 0x000000ff19197812 */ /* 0x020fe200078ec0ff */
[----:B------:R-:W-:Y:S01]  /*32d0*/  BSSY B1, `(.L_x_52) ;  /* 0x000000c000017945 */ /* 0x000fe20003800000 */
[----:B------:R-:W-:Y:S02]  /*32e0*/  ISETP.GE.AND P0, PT, R24, 0x9, PT ;  /* 0x000000091800780c */ /* 0x000fe40003f06270 */
[----:B------:R-:W-:Y:S02]  /*32f0*/  F2FP.F16.E5M2.UNPACK_B R25, R25 ;  /* 0x00000019ff19723e */ /* 0x000fe400020004ff */
[----:B------:R-:W-:-:S03]  /*3300*/  ISETP.LT.OR P2, PT, R6, 0x1, !P0 ;  /* 0x000000010600780c */ /* 0x000fc60004741670 */
[----:B------:R-:W-:-:S05]  /*3310*/  HADD2.F32 R26, -RZ, R25.H0_H0 ;  /* 0x20000019ff1a7230 */ /* 0x000fca0000004100 */
[----:B------:R-:W-:-:S04]  /*3320*/  FMUL R25, R26, R15 ;  /* 0x0000000f1a197220 */ /* 0x000fc80000400000 */
[----:B------:R-:W-:-:S05]  /*3330*/  FFMA R25, R84, R14, R25 ;  /* 0x0000000e54197223 */ /* 0x000fca0000000019 */
[----:B-1----:R-:W-:Y:S02]  /*3340*/  F2FP.SATFINITE.E5M2.F32.PACK_AB_MERGE_C R27, RZ, R25, RZ ;  /* 0x00000019ff1b723e */ /* 0x002fe400048060ff */
[----:B------:R-:W-:-:S03]  /*3350*/  PRMT R25, RZ, 0x7610, R25 ;  /* 0x00007610ff197816 */ /* 0x000fc60000000019 */
[----:B------:R1:W-:Y:S01]  /*3360*/  @!P1 STG.E.U8 desc[UR20][R18.64+0x1], R27 ;  /* 0x0000011b12009986 */ /* 0x0003e2000c101114 */
[----:B------:R-:W-:Y:S05]  /*3370*/  @P2 BRA `(.L_x_53) ;  /* 0x0000000000042947 */ /* 0x000fea0003800000 */
[----:B------:R0:W5:Y:S02]  /*3380*/  LDG.E.U8 R25, desc[UR20][R4.64+0x8] ;  /* 0x0000081404197981 */ /* 0x000164000c1e1100 */
.L_x_53:
[----:B------:R-:W-:Y:S05]  /*3390*/  BSYNC B1 ;  /* 0x0000000000017941 */ /* 0x000fea0003800000 */
.L_x_52:
        /* <DEDUP_REMOVED lines=13> */
.L_x_55:
[----:B------:R-:W-:Y:S05]  /*3470*/  BSYNC B1 ;  /* 0x0000000000017941 */ /* 0x000fea0003800000 */
.L_x_54:
[----:B-----5:R-:W-:Y:S01]  /*3480*/  LOP3.LUT R25, R25, 0xff, RZ, 0xc0, !PT ;  /* 0x000000ff19197812 */ /* 0x020fe200078ec0ff */
[----:B------:R-:W-:Y:S01]  /*3490*/  BSSY B1, `(.L_x_56) ;  /* 0x000000b000017945 */ /* 0x000fe20003800000 */
[----:B------:R-:W-:Y:S02]  /*34a0*/  ISETP.LT.OR P0, PT, R6, 0x9, !P0 ;  /* 0x000000090600780c */ /* 0x000fe40004701670 */
[----:B------:R-:W-:-:S05]  /*34b0*/  F2FP.F16.E5M2.UNPACK_B R25, R25 ;  /* 0x00000019ff19723e */ /* 0x000fca00020004ff */
        /* <DEDUP_REMOVED lines=8> */
.L_x_57:
[----:B------:R-:W-:Y:S05]  /*3540*/  BSYNC B1 ;  /* 0x0000000000017941 */ /* 0x000fea0003800000 */
.L_x_56:
        /* <DEDUP_REMOVED lines=12> */
.L_x_59:
[----:B------:R-:W-:Y:S05]  /*3610*/  BSYNC B1 ;  /* 0x0000000000017941 */ /* 0x000fea0003800000 */
.L_x_58:
        /* <DEDUP_REMOVED lines=13> */
.L_x_61:
[----:B------:R-:W-:Y:S05]  /*36f0*/  BSYNC B1 ;  /* 0x0000000000017941 */ /* 0x000fea0003800000 */
.L_x_60:
        /* <DEDUP_REMOVED lines=13> */
.L_x_63:
[----:B------:R-:W-:Y:S05]  /*37d0*/  BSYNC B1 ;  /* 0x0000000000017941 */ /* 0x000fea0003800000 */
.L_x_62:
        /* <DEDUP_REMOVED lines=12> */
.L_x_65:
[----:B------:R-:W-:Y:S05]  /*38a0*/  BSYNC B1 ;  /* 0x0000000000017941 */ /* 0x000fea0003800000 */
.L_x_64:
        /* <DEDUP_REMOVED lines=12> */
.L_x_67:
[----:B------:R-:W-:Y:S05]  /*3970*/  BSYNC B1 ;  /* 0x0000000000017941 */ /* 0x000fea0003800000 */
.L_x_66:
        /* <DEDUP_REMOVED lines=13> */
.L_x_69:
[----:B------:R-:W-:Y:S05]  /*3a50*/  BSYNC B1 ;  /* 0x0000000000017941 */ /* 0x000fea0003800000 */
.L_x_68:
        /* <DEDUP_REMOVED lines=13> */
.L_x_71:
[----:B------:R-:W-:Y:S05]  /*3b30*/  BSYNC B1 ;  /* 0x0000000000017941 */ /* 0x000fea0003800000 */
.L_x_70:
        /* <DEDUP_REMOVED lines=12> */
.L_x_73:
[----:B------:R-:W-:Y:S05]  /*3c00*/  BSYNC B1 ;  /* 0x0000000000017941 */ /* 0x000fea0003800000 */
.L_x_72:
        /* <DEDUP_REMOVED lines=12> */
.L_x_75:
[----:B------:R-:W-:Y:S05]  /*3cd0*/  BSYNC B1 ;  /* 0x0000000000017941 */ /* 0x000fea0003800000 */
.L_x_74:
        /* <DEDUP_REMOVED lines=13> */
.L_x_77:
[----:B------:R-:W-:Y:S05]  /*3db0*/  BSYNC B1 ;  /* 0x0000000000017941 */ /* 0x000fea0003800000 */
.L_x_76:
        /* <DEDUP_REMOVED lines=13> */
.L_x_79:
[----:B------:R-:W-:Y:S05]  /*3e90*/  BSYNC B1 ;  /* 0x0000000000017941 */ /* 0x000fea0003800000 */
.L_x_78:
        /* <DEDUP_REMOVED lines=12> */
.L_x_81:
[----:B------:R-:W-:Y:S05]  /*3f60*/  BSYNC B1 ;  /* 0x0000000000017941 */ /* 0x000fea0003800000 */
.L_x_80:
        /* <DEDUP_REMOVED lines=12> */
.L_x_83:
[----:B------:R-:W-:Y:S05]  /*4030*/  BSYNC B1 ;  /* 0x0000000000017941 */ /* 0x000fea0003800000 */
.L_x_82:
        /* <DEDUP_REMOVED lines=13> */
.L_x_85:
[----:B------:R-:W-:Y:S05]  /*4110*/  BSYNC B1 ;  /* 0x0000000000017941 */ /* 0x000fea0003800000 */
.L_x_84:
        /* <DEDUP_REMOVED lines=13> */
.L_x_87:
[----:B------:R-:W-:Y:S05]  /*41f0*/  BSYNC B1 ;  /* 0x0000000000017941 */ /* 0x000fea0003800000 */
.L_x_86:
        /* <DEDUP_REMOVED lines=12> */
.L_x_89:
[----:B------:R-:W-:Y:S05]  /*42c0*/  BSYNC B1 ;  /* 0x0000000000017941 */ /* 0x000fea0003800000 */
.L_x_88:
        /* <DEDUP_REMOVED lines=12> */
.L_x_91:
[----:B------:R-:W-:Y:S05]  /*4390*/  BSYNC B1 ;  /* 0x0000000000017941 */ /* 0x000fea0003800000 */
.L_x_90:
        /* <DEDUP_REMOVED lines=13> */
.L_x_93:
[----:B------:R-:W-:Y:S05]  /*4470*/  BSYNC B1 ;  /* 0x0000000000017941 */ /* 0x000fea0003800000 */
.L_x_92:
        /* <DEDUP_REMOVED lines=13> */
.L_x_95:
[----:B------:R-:W-:Y:S05]  /*4550*/  BSYNC B1 ;  /* 0x0000000000017941 */ /* 0x000fea0003800000 */
.L_x_94:
        /* <DEDUP_REMOVED lines=12> */
.L_x_97:
[----:B------:R-:W-:Y:S05]  /*4620*/  BSYNC B1 ;  /* 0x0000000000017941 */ /* 0x000fea0003800000 */
.L_x_96:
        /* <DEDUP_REMOVED lines=12> */
.L_x_99:
[----:B------:R-:W-:Y:S05]  /*46f0*/  BSYNC B1 ;  /* 0x0000000000017941 */ /* 0x000fea0003800000 */
.L_x_98:
        /* <DEDUP_REMOVED lines=13> */
.L_x_101:
[----:B------:R-:W-:Y:S05]  /*47d0*/  BSYNC B1 ;  /* 0x0000000000017941 */ /* 0x000fea0003800000 */
.L_x_100:
[----:B-----5:R-:W-:Y:S01]  /*47e0*/  LOP3.LUT R25, R25, 0xff, RZ, 0xc0, !PT ;  /* 0x000000ff19197812 */ /* 0x020fe200078ec0ff */
[----:B------:R-:W-:Y:S01]  /*47f0*/  BSSY B1, `(.L_x_102) ;  /* 0x000000c000017945 */ /* 0x000fe20003800000 */
[----:B------:R-:W-:Y:S02]  /*4800*/  ISETP.GE.AND P1, PT, R24, 0x3a, PT ;  /* 0x0000003a1800780c */ /* 0x000fe40003f26270 */
[----:B------:R-:W-:Y:S02]  /*4810*/  F2FP.F16.E5M2.UNPACK_B R25, R25 ;  /* 0x00000019ff19723e */ /* 0x000fe400020004ff */
[----:B------:R-:W-:Y:S02]  /*4820*/  ISETP.LT.OR P3, PT, R6, 0x1, !P1 ;  /* 0x000000010600780c */ /* 0x000fe40004f61670 */
[----:B------:R-:W-:Y:S01]  /*4830*/  PRMT R24, RZ, 0x7610, R24 ;  /* 0x00007610ff187816 */ /* 0x000fe20000000018 */
[----:B------:R-:W-:-:S05]  /*4840*/  HADD2.F32 R26, -RZ, R25.H0_H0 ;  /* 0x20000019ff1a7230 */ /* 0x000fca0000004100 */
[----:B------:R-:W-:-:S04]  /*4850*/  FMUL R26, R26, R15 ;  /* 0x0000000f1a1a7220 */ /* 0x000fc80000400000 */
[----:B------:R-:W-:-:S05]  /*4860*/  FFMA R26, R59, R14, R26 ;  /* 0x0000000e3b1a7223 */ /* 0x000fca000000001a */
[----:B------:R-:W-:-:S05]  /*4870*/  F2FP.SATFINITE.E5M2.F32.PACK_AB_MERGE_C R25, RZ, R26, RZ ;  /* 0x0000001aff19723e */ /* 0x000fca00048060ff */
[----:B------:R0:W-:Y:S01]  /*4880*/  @!P2 STG.E.U8 desc[UR20][R16.64+0x38], R25 ;  /* 0x000038191000a986 */ /* 0x0001e2000c101114 */
[----:B------:R-:W-:Y:S05]  /*4890*/  @P3 BRA `(.L_x_103) ;  /* 0x0000000000043947 */ /* 0x000fea0003800000 */
[----:B------:R0:W5:Y:S02]  /*48a0*/  LDG.E.U8 R24, desc[UR20][R4.64+0x39] ;  /* 0x0000391404187981 */ /* 0x000164000c1e1100 */
.L_x_103:
[----:B------:R-:W-:Y:S05]  /*48b0*/  BSYNC B1 ;  /* 0x0000000000017941 */ /* 0x000fea0003800000 */
.L_x_102:
[----:B-----5:R-:W-:Y:S01]  /*48c0*/  LOP3.LUT R24, R24, 0xff, RZ, 0xc0, !PT ;  /* 0x000000ff18187812 */ /* 0x020fe200078ec0ff */
[----:B------:R-:W-:Y:S01]  /*48d0*/  BSSY B1, `(.L_x_104) ;  /* 0x000000b000017945 */ /* 0x000fe20003800000 */
[----:B------:R-:W-:Y:S02]  /*48e0*/  ISETP.LT.OR P0, PT, R6, 0x9, !P0 ;  /* 0x000000090600780c */ /* 0x000fe40004701670 */
[----:B------:R-:W-:Y:S02]  /*48f0*/  F2FP.F16.E5M2.UNPACK_B R24, R24 ;  /* 0x00000018ff18723e */ /* 0x000fe400020004ff */
[----:B0-2---:R-:W-:-:S03]  /*4900*/  PRMT R4, RZ, 0x7610, R4 ;  /* 0x00007610ff047816 */ /* 0x005fc60000000004 */
[----:B------:R-:W-:-:S05]  /*4910*/  HADD2.F32 R24, -RZ, R24.H0_H0 ;  /* 0x20000018ff187230 */ /* 0x000fca0000004100 */
[----:B------:R-:W-:-:S04]  /*4920*/  FMUL R5, R24, R15 ;  /* 0x0000000f18057220 */ /* 0x000fc80000400000 */
[----:B------:R-:W-:-:S05]  /*4930*/  FFMA R5, R58, R14, R5 ;  /* 0x0000000e3a057223 */ /* 0x000fca0000000005 */
[----:B------:R-:W-:-:S05]  /*4940*/  F2FP.SATFINITE.E5M2.F32.PACK_AB_MERGE_C R5, RZ, R5, RZ ;  /* 0x00000005ff05723e */ /* 0x000fca00048060ff */
[----:B------:R0:W-:Y:S01]  /*4950*/  @!P3 STG.E.U8 desc[UR20][R16.64+0x39], R5 ;  /* 0x000039051000b986 */ /* 0x0001e2000c101114 */
[----:B------:R-:W-:Y:S05]  /*4960*/  @P0 BRA `(.L_x_105) ;  /* 0x0000000000040947 */ /* 0x000fea0003800000 */
[----:B------:R2:W5:Y:S02]  /*4970*/  LDG.E.U8 R4, desc[UR20][R22.64+0x38] ;  /* 0x0000381416047981 */ /* 0x000564000c1e1100 */
.L_x_105:
[----:B------:R-:W-:Y:S05]  /*4980*/  BSYNC B1 ;  /* 0x0000000000017941 */ /* 0x000fea0003800000 */
.L_x_104:
[----:B-----5:R-:W-:Y:S01]  /*4990*/  LOP3.LUT R4, R4, 0xff, RZ, 0xc0, !PT ;  /* 0x000000ff04047812 */ /* 0x020fe200078ec0ff */
[----:B------:R-:W-:Y:S01]  /*49a0*/  BSSY B1, `(.L_x_106) ;  /* 0x000000b000017945 */ /* 0x000fe20003800000 */
[----:B------:R-:W-:Y:S02]  /*49b0*/  ISETP.LT.OR P1, PT, R6, 0x9, !P1 ;  /* 0x000000090600780c */ /* 0x000fe40004f21670 */
[----:B------:R-:W-:-:S05]  /*49c0*/  F2FP.F16.E5M2.UNPACK_B R4, R4 ;  /* 0x00000004ff04723e */ /* 0x000fca00020004ff */
[----:B------:R-:W-:-:S05]  /*49d0*/  HADD2.F32 R4, -RZ, R4.H0_H0 ;  /* 0x20000004ff047230 */ /* 0x000fca0000004100 */
[----:B------:R-:W-:-:S04]  /*49e0*/  FMUL R4, R4, R15 ;  /* 0x0000000f04047220 */ /* 0x000fc80000400000 */
[----:B------:R-:W-:-:S05]  /*49f0*/  FFMA R4, R57, R14, R4 ;  /* 0x0000000e39047223 */ /* 0x000fca0000000004 */
[----:B0-----:R-:W-:Y:S02]  /*4a00*/  F2FP.SATFINITE.E5M2.F32.PACK_AB_MERGE_C R5, RZ, R4, RZ ;  /* 0x00000004ff05723e */ /* 0x001fe400048060ff */
[----:B------:R-:W-:-:S03]  /*4a10*/  PRMT R4, RZ, 0x7610, R4 ;  /* 0x00007610ff047816 */ /* 0x000fc60000000004 */
[----:B------:R0:W-:Y:S01]  /*4a20*/  @!P0 STG.E.U8 desc[UR20][R18.64+0x38], R5 ;  /* 0x0000380512008986 */ /* 0x0001e2000c101114 */
[----:B------:R-:W-:Y:S05]  /*4a30*/  @P1 BRA `(.L_x_107) ;  /* 0x0000000000041947 */ /* 0x000fea0003800000 */
[----:B------:R0:W5:Y:S02]  /*4a40*/  LDG.E.U8 R4, desc[UR20][R22.64+0x39] ;  /* 0x0000391416047981 */ /* 0x000164000c1e1100 */
.L_x_107:
[----:B------:R-:W-:Y:S05]  /*4a50*/  BSYNC B1 ;  /* 0x0000000000017941 */ /* 0x000fea0003800000 */
.L_x_106:
[----:B------:R-:W-:Y:S05]  /*4a60*/  @P1 BRA `(.L_x_108) ;  /* 0x0000000800601947 */ /* 0x000fea0003800000 */
[----:B-----5:R-:W-:-:S04]  /*4a70*/  LOP3.LUT R4, R4, 0xff, RZ, 0xc0, !PT ;  /* 0x000000ff04047812 */ /* 0x020fc800078ec0ff */
[----:B------:R-:W-:-:S05]  /*4a80*/  F2FP.F16.E5M2.UNPACK_B R4, R4 ;  /* 0x00000004ff04723e */ /* 0x000fca00020004ff */
[----:B------:R-:W-:-:S05]  /*4a90*/  HADD2.F32 R4, -RZ, R4.H0_H0 ;  /* 0x20000004ff047230 */ /* 0x000fca0000004100 */
[----:B0-----:R-:W-:-:S04]  /*4aa0*/  FMUL R5, R4, R15 ;  /* 0x0000000f04057220 */ /* 0x001fc80000400000 */
[----:B------:R-:W-:-:S05]  /*4ab0*/  FFMA R5, R56, R14, R5 ;  /* 0x0000000e38057223 */ /* 0x000fca0000000005 */
[----:B------:R-:W-:-:S05]  /*4ac0*/  F2FP.SATFINITE.E5M2.F32.PACK_AB_MERGE_C R5, RZ, R5, RZ ;  /* 0x00000005ff05723e */ /* 0x000fca00048060ff */
[----:B------:R0:W-:Y:S01]  /*4ad0*/  STG.E.U8 desc[UR20][R18.64+0x39], R5 ;  /* 0x0000390512007986 */ /* 0x0001e2000c101114 */
[----:B------:R-:W-:Y:S05]  /*4ae0*/  BRA `(.L_x_108) ;  /* 0x0000000800407947 */ /* 0x000fea0003800000 */
.L_x_43:
[C---:B------:R-:W-:Y:S01]  /*4af0*/  ISETP.GE.AND P3, PT, R24.reuse, 0x1, PT ;  /* 0x000000011800780c */ /* 0x040fe20003f66270 */
[-C--:B--2---:R-:W-:Y:S01]  /*4b00*/  FMUL R87, R87, R14.reuse ;  /* 0x0000000e57577220 */ /* 0x084fe20000400000 */
[----:B------:R-:W-:Y:S01]  /*4b10*/  ISETP.GE.AND P0, PT, R24, 0x2, PT ;  /* 0x000000021800780c */ /* 0x000fe20003f06270 */
[-C--:B------:R-:W-:Y:S01]  /*4b20*/  FMUL R86, R86, R14.reuse ;  /* 0x0000000e56567220 */ /* 0x080fe20000400000 */
[C---:B------:R-:W-:Y:S01]  /*4b30*/  ISETP.LT.OR P1, PT, R6.reuse, 0x1, !P3 ;  /* 0x000000010600780c */ /* 0x040fe20005f21670 */
[-C--:B------:R-:W-:Y:S01]  /*4b40*/  FMUL R85, R85, R14.reuse ;  /* 0x0000000e55557220 */ /* 0x080fe20000400000 */
[----:B------:R-:W-:Y:S01]  /*4b50*/  ISETP.LT.OR P2, PT, R6, 0x1, !P0 ;  /* 0x000000010600780c */ /* 0x000fe20004741670 */
[-C--:B------:R-:W-:Y:S01]  /*4b60*/  FMUL R84, R84, R14.reuse ;  /* 0x0000000e54547220 */ /* 0x080fe20000400000 */
[----:B------:R-:W-:Y:S01]  /*4b70*/  ISETP.LT.OR P3, PT, R6, 0x9, !P3 ;  /* 0x000000090600780c */ /* 0x000fe20005f61670 */
[-C--:B------:R-:W-:Y:S01]  /*4b80*/  FMUL R83, R83, R14.reuse ;  /* 0x0000000e53537220 */ /* 0x080fe20000400000 */
[----:B------:R-:W-:Y:S01]  /*4b90*/  F2FP.SATFINITE.E5M2.F32.PACK_AB_MERGE_C R87, RZ, R87, RZ ;  /* 0x00000057ff57723e */ /* 0x000fe200048060ff */
[----:B------:R-:W-:Y:S01]  /*4ba0*/  FMUL R82, R82, R14 ;  /* 0x0000000e52527220 */ /* 0x000fe20000400000 */
[----:B------:R-:W-:Y:S01]  /*4bb0*/  F2FP.SATFINITE.E5M2.F32.PACK_AB_MERGE_C R5, RZ, R86, RZ ;  /* 0x00000056ff05723e */ /* 0x000fe200048060ff */
[-C--:B------:R-:W-:Y:S01]  /*4bc0*/  FMUL R81, R81, R14.reuse ;  /* 0x0000000e51517220 */ /* 0x080fe20000400000 */
[----:B------:R-:W-:Y:S01]  /*4bd0*/  F2FP.SATFINITE.E5M2.F32.PACK_AB_MERGE_C R85, RZ, R85, RZ ;  /* 0x00000055ff55723e */ /* 0x000fe200048060ff */
[-C--:B------:R-:W-:Y:S01]  /*4be0*/  FMUL R80, R80, R14.reuse ;  /* 0x0000000e50507220 */ /* 0x080fe20000400000 */
[----:B------:R-:W-:Y:S01]  /*4bf0*/  ISETP.LT.OR P0, PT, R6, 0x9, !P0 ;  /* 0x000000090600780c */ /* 0x000fe20004701670 */
[----:B------:R-:W-:Y:S01]  /*4c00*/  @!P1 STG.E.U8 desc[UR20][R16.64], R87 ;  /* 0x0000005710009986 */ /* 0x000fe2000c101114 */
[C---:B------:R-:W-:Y:S01]  /*4c10*/  ISETP.GE.AND P1, PT, R24.reuse, 0x9, PT ;  /* 0x000000091800780c */ /* 0x040fe20003f26270 */
[-C--:B------:R-:W-:Y:S01]  /*4c20*/  FMUL R79, R79, R14.reuse ;  /* 0x0000000e4f4f7220 */ /* 0x080fe20000400000 */
[----:B------:R-:W-:Y:S01]  /*4c30*/  F2FP.SATFINITE.E5M2.F32.PACK_AB_MERGE_C R83, RZ, R83, RZ ;  /* 0x00000053ff53723e */ /* 0x000fe200048060ff */
[----:B------:R0:W-:Y:S01]  /*4c40*/  @!P2 STG.E.U8 desc[UR20][R16.64+0x1], R5 ;  /* 0x000001051000a986 */ /* 0x0001e2000c101114 */
[----:B------:R-:W-:Y:S01]  /*4c50*/  ISETP.GE.AND P2, PT, R24, 0xa, PT ;  /* 0x0000000a1800780c */ /* 0x000fe20003f46270 */
[----:B------:R-:W-:Y:S01]  /*4c60*/  FMUL R78, R78, R14 ;  /* 0x0000000e4e4e7220 */ /* 0x000fe20000400000 */
[----:B------:R-:W-:Y:S01]  /*4c70*/  F2FP.SATFINITE.E5M2.F32.PACK_AB_MERGE_C R23, RZ, R82, RZ ;  /* 0x00000052ff17723e */ /* 0x000fe200048060ff */
[----:B------:R-:W-:Y:S01]  /*4c80*/  @!P3 STG.E.U8 desc[UR20][R18.64], R85 ;  /* 0x000000551200b986 */ /* 0x000fe2000c101114 */
[----:B------:R-:W-:Y:S01]  /*4c90*/  ISETP.LT.OR P3, PT, R6, 0x1, !P1 ;  /* 0x000000010600780c */ /* 0x000fe20004f61670 */
[-C--:B------:R-:W-:Y:S01]  /*4ca0*/  FMUL R76, R76, R14.reuse ;  /* 0x0000000e4c4c7220 */ /* 0x080fe20000400000 */
[C---:B------:R-:W-:Y:S01]  /*4cb0*/  ISETP.LT.OR P5, PT, R6.reuse, 0x1, !P2 ;  /* 0x000000010600780c */ /* 0x040fe200057a1670 */
[-C--:B------:R-:W-:Y:S01]  /*4cc0*/  FMUL R77, R77, R14.reuse ;  /* 0x0000000e4d4d7220 */ /* 0x080fe20000400000 */
[----:B------:R-:W-:Y:S01]  /*4cd0*/  ISETP.LT.OR P1, PT, R6, 0x9, !P1 ;  /* 0x000000090600780c */ /* 0x000fe20004f21670 */
[-C--:B------:R-:W-:Y:S01]  /*4ce0*/  FMUL R75, R75, R14.reuse ;  /* 0x0000000e4b4b7220 */ /* 0x080fe20000400000 */
[----:B------:R-:W-:Y:S01]  /*4cf0*/  F2FP.SATFINITE.E5M2.F32.PACK_AB_MERGE_C R81, RZ, R81, RZ ;  /* 0x00000051ff51723e */ /* 0x000fe200048060ff */
[----:B------:R-:W-:Y:S01]  /*4d00*/  FMUL R74, R74, R14 ;  /* 0x0000000e4a4a7220 */ /* 0x000fe20000400000 */
[----:B0-----:R-:W-:Y:S01]  /*4d10*/  F2FP.SATFINITE.E5M2.F32.PACK_AB_MERGE_C R5, RZ, R84, RZ ;  /* 0x00000054ff05723e */ /* 0x001fe200048060ff */
[-C--:B------:R-:W-:Y:S01]  /*4d20*/  FMUL R72, R72, R14.reuse ;  /* 0x0000000e48487220 */ /* 0x080fe20000400000 */
[----:B------:R-:W-:Y:S01]  /*4d30*/  ISETP.LT.OR P2, PT, R6, 0x9, !P2 ;  /* 0x000000090600780c */ /* 0x000fe20005741670 */
[----:B------:R-:W-:Y:S01]  /*4d40*/  FMUL R73, R73, R14 ;  /* 0x0000000e49497220 */ /* 0x000fe20000400000 */
[----:B------:R-:W-:Y:S01]  /*4d50*/  F2FP.SATFINITE.E5M2.F32.PACK_AB_MERGE_C R25, RZ, R80, RZ ;  /* 0x00000050ff19723e */ /* 0x000fe200048060ff */
[----:B------:R0:W-:Y:S01]  /*4d60*/  @!P0 STG.E.U8 desc[UR20][R18.64+0x1], R5 ;  /* 0x0000010512008986 */ /* 0x0001e2000c101114 */
[C---:B------:R-:W-:Y:S01]  /*4d70*/  ISETP.GE.AND P0, PT, R24.reuse, 0x11, PT ;  /* 0x000000111800780c */ /* 0x040fe20003f06270 */
[-C--:B------:R-:W-:Y:S01]  /*4d80*/  FMUL R71, R71, R14.reuse ;  /* 0x0000000e47477220 */ /* 0x080fe20000400000 */
[----:B------:R-:W-:Y:S01]  /*4d90*/  F2FP.SATFINITE.E5M2.F32.PACK_AB_MERGE_C R79, RZ, R79, RZ ;  /* 0x0000004fff4f723e */ /* 0x000fe200048060ff */
[----:B------:R-:W-:Y:S01]  /*4da0*/  @!P3 STG.E.U8 desc[UR20][R16.64+0x8], R83 ;  /* 0x000008531000b986 */ /* 0x000fe2000c101114 */
[----:B------:R-:W-:Y:S01]  /*4db0*/  ISETP.GE.AND P3, PT, R24, 0x12, PT ;  /* 0x000000121800780c */ /* 0x000fe20003f66270 */
[-C--:B------:R-:W-:Y:S01]  /*4dc0*/  FMUL R70, R70, R14.reuse ;  /* 0x0000000e46467220 */ /* 0x080fe20000400000 */
[----:B------:R-:W-:Y:S01]  /*4dd0*/  F2FP.SATFINITE.E5M2.F32.PACK_AB_MERGE_C R77, RZ, R77, RZ ;  /* 0x0000004dff4d723e */ /* 0x000fe200048060ff */
[----:B------:R1:W-:Y:S01]  /*4de0*/  @!P5 STG.E.U8 desc[UR20][R16.64+0x9], R23 ;  /* 0x000009171000d986 */ /* 0x0003e2000c101114 */
[C---:B------:R-:W-:Y:S01]  /*4df0*/  ISETP.LT.OR P5, PT, R6.reuse, 0x1, !P3 ;  /* 0x000000010600780c */ /* 0x040fe20005fa1670 */
[-C--:B------:R-:W-:Y:S01]  /*4e00*/  FMUL R69, R69, R14.reuse ;  /* 0x0000000e45457220 */ /* 0x080fe20000400000 */
[C---:B------:R-:W-:Y:S01]  /*4e10*/  ISETP.LT.OR P3, PT, R6.reuse, 0x9, !P3 ;  /* 0x000000090600780c */ /* 0x040fe20005f61670 */
[----:B------:R-:W-:Y:S01]  /*4e20*/  @!P1 STG.E.U8 desc[UR20][R18.64+0x8], R81 ;  /* 0x0000085112009986 */ /* 0x000fe2000c101114 */
[----:B------:R-:W-:Y:S01]  /*4e30*/  ISETP.LT.OR P1, PT, R6, 0x1, !P0 ;  /* 0x000000010600780c */ /* 0x000fe20004721670 */
[----:B------:R-:W-:Y:S01]  /*4e40*/  FMUL R68, R68, R14 ;  /* 0x0000000e44447220 */ /* 0x000fe20000400000 */
[----:B0-----:R-:W-:Y:S01]  /*4e50*/  F2FP.SATFINITE.E5M2.F32.PACK_AB_MERGE_C R5, RZ, R78, RZ ;  /* 0x0000004eff05723e */ /* 0x001fe200048060ff */
[----:B------:R-:W-:Y:S01]  /*4e60*/  @!P2 STG.E.U8 desc[UR20][R18.64+0x9], R25 ;  /* 0x000009191200a986 */ /* 0x000fe2000c101114 */
[----:B------:R-:W-:Y:S01]  /*4e70*/  ISETP.GE.AND P2, PT, R24, 0x19, PT ;  /* 0x000000191800780c */ /* 0x000fe20003f46270 */
[-C--:B------:R-:W-:Y:S01]  /*4e80*/  FMUL R67, R67, R14.reuse ;  /* 0x0000000e43437220 */ /* 0x080fe20000400000 */
[----:B------:R-:W-:Y:S01]  /*4e90*/  ISETP.LT.OR P0, PT, R6, 0x9, !P0 ;  /* 0x000000090600780c */ /* 0x000fe20004701670 */
[----:B------:R-:W-:Y:S01]  /*4ea0*/  FMUL R66, R66, R14 ;  /* 0x0000000e42427220 */ /* 0x000fe20000400000 */
[----:B------:R-:W-:Y:S01]  /*4eb0*/  ISETP.LT.OR P6, PT, R6, 0x1, !P2 ;  /* 0x000000010600780c */ /* 0x000fe200057c1670 */
[----:B------:R0:W-:Y:S01]  /*4ec0*/  @!P5 STG.E.U8 desc[UR20][R16.64+0x11], R5 ;  /* 0x000011051000d986 */ /* 0x0001e2000c101114 */
[----:B-1----:R-:W-:Y:S01]  /*4ed0*/  F2FP.SATFINITE.E5M2.F32.PACK_AB_MERGE_C R23, RZ, R76, RZ ;  /* 0x0000004cff17723e */ /* 0x002fe200048060ff */
[-C--:B------:R-:W-:Y:S01]  /*4ee0*/  FMUL R64, R64, R14.reuse ;  /* 0x0000000e40407220 */ /* 0x080fe20000400000 */
[----:B------:R-:W-:Y:S01]  /*4ef0*/  F2FP.SATFINITE.E5M2.F32.PACK_AB_MERGE_C R75, RZ, R75, RZ ;  /* 0x0000004bff4b723e */ /* 0x000fe200048060ff */
[----:B------:R-:W-:Y:S01]  /*4f00*/  @!P1 STG.E.U8 desc[UR20][R16.64+0x10], R79 ;  /* 0x0000104f10009986 */ /* 0x000fe2000c101114 */
[----:B------:R-:W-:Y:S01]  /*4f10*/  ISETP.GE.AND P1, PT, R24, 0x1a, PT ;  /* 0x0000001a1800780c */ /* 0x000fe20003f26270 */
[-C--:B------:R-:W-:Y:S01]  /*4f20*/  FMUL R65, R65, R14.reuse ;  /* 0x0000000e41417220 */ /* 0x080fe20000400000 */
[C---:B------:R-:W-:Y:S01]  /*4f30*/  ISETP.LT.OR P2, PT, R6.reuse, 0x9, !P2 ;  /* 0x000000090600780c */ /* 0x040fe20005741670 */
[----:B------:R1:W-:Y:S01]  /*4f40*/  @!P3 STG.E.U8 desc[UR20][R18.64+0x11], R23 ;  /* 0x000011171200b986 */ /* 0x0003e2000c101114 */
[C---:B------:R-:W-:Y:S01]  /*4f50*/  ISETP.LT.OR P5, PT, R6.reuse, 0x1, !P1 ;  /* 0x000000010600780c */ /* 0x040fe20004fa1670 */
[----:B------:R-:W-:Y:S01]  /*4f60*/  FMUL R63, R63, R14 ;  /* 0x0000000e3f3f7220 */ /* 0x000fe20000400000 */
[----:B------:R-:W-:Y:S01]  /*4f70*/  ISETP.LT.OR P3, PT, R6, 0x9, !P1 ;  /* 0x000000090600780c */ /* 0x000fe20004f61670 */
[----:B------:R-:W-:Y:S01]  /*4f80*/  @!P0 STG.E.U8 desc[UR20][R18.64+0x10], R77 ;  /* 0x0000104d12008986 */ /* 0x000fe2000c101114 */
[----:B0-----:R-:W-:Y:S01]  /*4f90*/  F2FP.SATFINITE.E5M2.F32.PACK_AB_MERGE_C R5, RZ, R74, RZ ;  /* 0x0000004aff05723e */ /* 0x001fe200048060ff */
[-C--:B------:R-:W-:Y:S01]  /*4fa0*/  FMUL R62, R62, R14.reuse ;  /* 0x0000000e3e3e7220 */ /* 0x080fe20000400000 */
[C---:B------:R-:W-:Y:S01]  /*4fb0*/  ISETP.GE.AND P0, PT, R24.reuse, 0x21, PT ;  /* 0x000000211800780c */ /* 0x040fe20003f06270 */
[----:B------:R-:W-:Y:S01]  /*4fc0*/  @!P6 STG.E.U8 desc[UR20][R16.64+0x18], R75 ;  /* 0x0000184b1000e986 */ /* 0x000fe2000c101114 */
[----:B------:R-:W-:Y:S01]  /*4fd0*/  ISETP.GE.AND P1, PT, R24, 0x22, PT ;  /* 0x000000221800780c */ /* 0x000fe20003f26270 */
[-C--:B------:R-:W-:Y:S01]  /*4fe0*/  FMUL R61, R61, R14.reuse ;  /* 0x0000000e3d3d7220 */ /* 0x080fe20000400000 */
[----:B------:R-:W-:Y:S01]  /*4ff0*/  ISETP.LT.OR P6, PT, R6, 0x1, !P0 ;  /* 0x000000010600780c */ /* 0x000fe200047c1670 */
[----:B------:R-:W-:Y:S01]  /*5000*/  FMUL R60, R60, R14 ;  /* 0x0000000e3c3c7220 */ /* 0x000fe20000400000 */
[----:B-1----:R-:W-:Y:S01]  /*5010*/  F2FP.SATFINITE.E5M2.F32.PACK_AB_MERGE_C R23, RZ, R72, RZ ;  /* 0x00000048ff17723e */ /* 0x002fe200048060ff */
[----:B------:R0:W-:Y:S01]  /*5020*/  @!P5 STG.E.U8 desc[UR20][R16.64+0x19], R5 ;  /* 0x000019051000d986 */ /* 0x0001e2000c101114 */
[----:B------:R-:W-:Y:S01]  /*5030*/  ISETP.LT.OR P5, PT, R6, 0x1, !P1 ;  /* 0x000000010600780c */ /* 0x000fe20004fa1670 */
[-C--:B------:R-:W-:Y:S01]  /*5040*/  FMUL R59, R59, R14.reuse ;  /* 0x0000000e3b3b7220 */ /* 0x080fe20000400000 */
[----:B------:R-:W-:Y:S01]  /*5050*/  F2FP.SATFINITE.E5M2.F32.PACK_AB_MERGE_C R73, RZ, R73, RZ ;  /* 0x00000049ff49723e */ /* 0x000fe200048060ff */
[----:B------:R1:W-:Y:S01]  /*5060*/  @!P3 STG.E.U8 desc[UR20][R18.64+0x19], R23 ;  /* 0x000019171200b986 */ /* 0x0003e2000c101114 */
[----:B------:R-:W-:Y:S01]  /*5070*/  F2FP.SATFINITE.E5M2.F32.PACK_AB_MERGE_C R71, RZ, R71, RZ ;  /* 0x00000047ff47723e */ /* 0x000fe200048060ff */
[----:B------:R-:W-:Y:S01]  /*5080*/  FMUL R58, R58, R14 ;  /* 0x0000000e3a3a7220 */ /* 0x000fe20000400000 */
[----:B------:R-:W-:Y:S01]  /*5090*/  F2FP.SATFINITE.E5M2.F32.PACK_AB_MERGE_C R25, RZ, R70, RZ ;  /* 0x00000046ff19723e */ /* 0x000fe200048060ff */
[----:B------:R-:W-:Y:S01]  /*50a0*/  @!P2 STG.E.U8 desc[UR20][R18.64+0x18], R73 ;  /* 0x000018491200a986 */ /* 0x000fe2000c101114 */
[----:B------:R-:W-:Y:S01]  /*50b0*/  ISETP.LT.OR P3, PT, R6, 0x9, !P1 ;  /* 0x000000090600780c */ /* 0x000fe20004f61670 */
[-C--:B------:R-:W-:Y:S01]  /*50c0*/  FMUL R57, R57, R14.reuse ;  /* 0x0000000e39397220 */ /* 0x080fe20000400000 */
[----:B------:R-:W-:Y:S01]  /*50d0*/  ISETP.GE.AND P2, PT, R24, 0x29, PT ;  /* 0x000000291800780c */ /* 0x000fe20003f46270 */
[----:B------:R-:W-:Y:S01]  /*50e0*/  @!P6 STG.E.U8 desc[UR20][R16.64+0x20], R71 ;  /* 0x000020471000e986 */ /* 0x000fe2000c101114 */
[----:B------:R-:W-:Y:S01]  /*50f0*/  ISETP.LT.OR P0, PT, R6, 0x9, !P0 ;  /* 0x000000090600780c */ /* 0x000fe20004701670 */
[----:B------:R-:W-:Y:S01]  /*5100*/  FMUL R56, R56, R14 ;  /* 0x0000000e38387220 */ /* 0x000fe20000400000 */
[----:B------:R-:W-:Y:S01]  /*5110*/  ISETP.GE.AND P1, PT, R24, 0x2a, PT ;  /* 0x0000002a1800780c */ /* 0x000fe20003f26270 */
[----:B------:R-:W-:Y:S01]  /*5120*/  @!P5 STG.E.U8 desc[UR20][R16.64+0x21], R25 ;  /* 0x000021191000d986 */ /* 0x000fe2000c101114 */
[----:B------:R-:W-:-:S02]  /*5130*/  ISETP.LT.OR P6, PT, R6, 0x1, !P2 ;  /* 0x000000010600780c */ /* 0x000fc400057c1670 */
[C---:B------:R-:W-:Y:S02]  /*5140*/  ISETP.LT.OR P5, PT, R6.reuse, 0x1, !P1 ;  /* 0x000000010600780c */ /* 0x040fe40004fa1670 */
[----:B------:R-:W-:Y:S02]  /*5150*/  F2FP.SATFINITE.E5M2.F32.PACK_AB_MERGE_C R69, RZ, R69, RZ ;  /* 0x00000045ff45723e */ /* 0x000fe400048060ff */
[----:B0-----:R-:W-:Y:S02]  /*5160*/  F2FP.SATFINITE.E5M2.F32.PACK_AB_MERGE_C R5, RZ, R68, RZ ;  /* 0x00000044ff05723e */ /* 0x001fe400048060ff */
[----:B------:R-:W-:Y:S01]  /*5170*/  F2FP.SATFINITE.E5M2.F32.PACK_AB_MERGE_C R67, RZ, R67, RZ ;  /* 0x00000043ff43723e */ /* 0x000fe200048060ff */
[----:B------:R-:W-:Y:S01]  /*5180*/  @!P0 STG.E.U8 desc[UR20][R18.64+0x20], R69 ;  /* 0x0000204512008986 */ /* 0x000fe2000c101114 */
[----:B-1----:R-:W-:Y:S02]  /*5190*/  F2FP.SATFINITE.E5M2.F32.PACK_AB_MERGE_C R23, RZ, R66, RZ ;  /* 0x00000042ff17723e */ /* 0x002fe400048060ff */
[C---:B------:R-:W-:Y:S01]  /*51a0*/  ISETP.LT.OR P1, PT, R6.reuse, 0x9, !P1 ;  /* 0x000000090600780c */ /* 0x040fe20004f21670 */
[----:B------:R0:W-:Y:S01]  /*51b0*/  @!P3 STG.E.U8 desc[UR20][R18.64+0x21], R5 ;  /* 0x000021051200b986 */ /* 0x0001e2000c101114 */
[----:B------:R-:W-:-:S02]  /*51c0*/  ISETP.LT.OR P2, PT, R6, 0x9, !P2 ;  /* 0x000000090600780c */ /* 0x000fc40005741670 */
[C---:B------:R-:W-:Y:S01]  /*51d0*/  ISETP.GE.AND P3, PT, R24.reuse, 0x31, PT ;  /* 0x000000311800780c */ /* 0x040fe20003f66270 */
[----:B------:R-:W-:Y:S01]  /*51e0*/  @!P6 STG.E.U8 desc[UR20][R16.64+0x28], R67 ;  /* 0x000028431000e986 */ /* 0x000fe2000c101114 */
[----:B------:R-:W-:Y:S02]  /*51f0*/  ISETP.GE.AND P0, PT, R24, 0x32, PT ;  /* 0x000000321800780c */ /* 0x000fe40003f06270 */
[----:B------:R-:W-:Y:S01]  /*5200*/  F2FP.SATFINITE.E5M2.F32.PACK_AB_MERGE_C R65, RZ, R65, RZ ;  /* 0x00000041ff41723e */ /* 0x000fe200048060ff */
[----:B------:R1:W-:Y:S01]  /*5210*/  @!P5 STG.E.U8 desc[UR20][R16.64+0x29], R23 ;  /* 0x000029171000d986 */ /* 0x0003e2000c101114 */
[C---:B------:R-:W-:Y:S02]  /*5220*/  ISETP.LT.OR P5, PT, R6.reuse, 0x1, !P3 ;  /* 0x000000010600780c */ /* 0x040fe40005fa1670 */
[----:B------:R-:W-:Y:S02]  /*5230*/  ISETP.LT.OR P6, PT, R6, 0x1, !P0 ;  /* 0x000000010600780c */ /* 0x000fe400047c1670 */
[----:B0-----:R-:W-:Y:S01]  /*5240*/  F2FP.SATFINITE.E5M2.F32.PACK_AB_MERGE_C R5, RZ, R64, RZ ;  /* 0x00000040ff05723e */ /* 0x001fe200048060ff */
[----:B------:R-:W-:Y:S01]  /*5250*/  @!P2 STG.E.U8 desc[UR20][R18.64+0x28], R65 ;  /* 0x000028411200a986 */ /* 0x000fe2000c101114 */
[----:B------:R-:W-:-:S02]  /*5260*/  F2FP.SATFINITE.E5M2.F32.PACK_AB_MERGE_C R63, RZ, R63, RZ ;  /* 0x0000003fff3f723e */ /* 0x000fc400048060ff */
[----:B------:R-:W-:Y:S01]  /*5270*/  ISETP.GE.AND P2, PT, R24, 0x3a, PT ;  /* 0x0000003a1800780c */ /* 0x000fe20003f46270 */
[----:B------:R0:W-:Y:S01]  /*5280*/  @!P1 STG.E.U8 desc[UR20][R18.64+0x29], R5 ;  /* 0x0000290512009986 */ /* 0x0001e2000c101114 */
[----:B------:R-:W-:Y:S02]  /*5290*/  ISETP.LT.OR P1, PT, R6, 0x9, !P3 ;  /* 0x000000090600780c */ /* 0x000fe40005f21670 */
[----:B-1----:R-:W-:Y:S01]  /*52a0*/  F2FP.SATFINITE.E5M2.F32.PACK_AB_MERGE_C R23, RZ, R62, RZ ;  /* 0x0000003eff17723e */ /* 0x002fe200048060ff */
[----:B------:R-:W-:Y:S01]  /*52b0*/  @!P5 STG.E.U8 desc[UR20][R16.64+0x30], R63 ;  /* 0x0000303f1000d986 */ /* 0x000fe2000c101114 */
[----:B------:R-:W-:Y:S02]  /*52c0*/  ISETP.GE.AND P3, PT, R24, 0x39, PT ;  /* 0x000000391800780c */ /* 0x000fe40003f66270 */
[C---:B------:R-:W-:Y:S01]  /*52d0*/  ISETP.LT.OR P0, PT, R6.reuse, 0x9, !P0 ;  /* 0x000000090600780c */ /* 0x040fe20004701670 */
[----:B------:R1:W-:Y:S01]  /*52e0*/  @!P6 STG.E.U8 desc[UR20][R16.64+0x31], R23 ;  /* 0x000031171000e986 */ /* 0x0003e2000c101114 */
[----:B------:R-:W-:-:S02]  /*52f0*/  ISETP.LT.OR P5, PT, R6, 0x1, !P3 ;  /* 0x000000010600780c */ /* 0x000fc40005fa1670 */
[C---:B------:R-:W-:Y:S02]  /*5300*/  ISETP.LT.OR P6, PT, R6.reuse, 0x1, !P2 ;  /* 0x000000010600780c */ /* 0x040fe400057c1670 */
[C---:B------:R-:W-:Y:S02]  /*5310*/  ISETP.LT.OR P3, PT, R6.reuse, 0x9, !P3 ;  /* 0x000000090600780c */ /* 0x040fe40005f61670 */
[----:B------:R-:W-:Y:S02]  /*5320*/  ISETP.LT.OR P2, PT, R6, 0x9, !P2 ;  /* 0x000000090600780c */ /* 0x000fe40005741670 */
[----:B------:R-:W-:Y:S02]  /*5330*/  F2FP.SATFINITE.E5M2.F32.PACK_AB_MERGE_C R61, RZ, R61, RZ ;  /* 0x0000003dff3d723e */ /* 0x000fe400048060ff */
[----:B0-----:R-:W-:Y:S02]  /*5340*/  F2FP.SATFINITE.E5M2.F32.PACK_AB_MERGE_C R5, RZ, R60, RZ ;  /* 0x0000003cff05723e */ /* 0x001fe400048060ff */
[----:B------:R-:W-:Y:S01]  /*5350*/  F2FP.SATFINITE.E5M2.F32.PACK_AB_MERGE_C R59, RZ, R59, RZ ;  /* 0x0000003bff3b723e */ /* 0x000fe200048060ff */
[----:B------:R0:W-:Y:S01]  /*5360*/  @!P1 STG.E.U8 desc[UR20][R18.64+0x30], R61 ;  /* 0x0000303d12009986 */ /* 0x0001e2000c101114 */
[----:B-1----:R-:W-:-:S02]  /*5370*/  F2FP.SATFINITE.E5M2.F32.PACK_AB_MERGE_C R23, RZ, R58, RZ ;  /* 0x0000003aff17723e */ /* 0x002fc400048060ff */
[----:B------:R-:W-:Y:S01]  /*5380*/  F2FP.SATFINITE.E5M2.F32.PACK_AB_MERGE_C R57, RZ, R57, RZ ;  /* 0x00000039ff39723e */ /* 0x000fe200048060ff */
[----:B------:R0:W-:Y:S01]  /*5390*/  @!P0 STG.E.U8 desc[UR20][R18.64+0x31], R5 ;  /* 0x0000310512008986 */ /* 0x0001e2000c101114 */
[----:B------:R-:W-:-:S03]  /*53a0*/  F2FP.SATFINITE.E5M2.F32.PACK_AB_MERGE_C R25, RZ, R56, RZ ;  /* 0x00000038ff19723e */ /* 0x000fc600048060ff */
[----:B------:R0:W-:Y:S04]  /*53b0*/  @!P5 STG.E.U8 desc[UR20][R16.64+0x38], R59 ;  /* 0x0000383b1000d986 */ /* 0x0001e8000c101114 */
[----:B------:R0:W-:Y:S04]  /*53c0*/  @!P6 STG.E.U8 desc[UR20][R16.64+0x39], R23 ;  /* 0x000039171000e986 */ /* 0x0001e8000c101114 */
[----:B------:R0:W-:Y:S04]  /*53d0*/  @!P3 STG.E.U8 desc[UR20][R18.64+0x38], R57 ;  /* 0x000038391200b986 */ /* 0x0001e8000c101114 */
[----:B------:R0:W-:Y:S02]  /*53e0*/  @!P2 STG.E.U8 desc[UR20][R18.64+0x39], R25 ;  /* 0x000039191200a986 */ /* 0x0001e4000c101114 */
.L_x_108:
[----:B------:R-:W-:Y:S05]  /*53f0*/  BSYNC B0 ;  /* 0x0000000000007941 */ /* 0x000fea0003800000 */
.L_x_42:
[C---:B------:R-:W-:Y:S01]  /*5400*/  LEA R2, P0, R8.reuse, R2, 0x1 ;  /* 0x0000000208027211 */ /* 0x040fe200078008ff */
[----:B------:R-:W-:Y:S01]  /*5410*/  ULDC.64 UR6, c[0x0][0x650] ;  /* 0x0001940000067ab9 */ /* 0x000fe20000000a00 */
[----:B-----5:R-:W-:Y:S01]  /*5420*/  IMAD.U32 R4, RZ, RZ, UR12 ;  /* 0x0000000cff047e24 */ /* 0x020fe2000f8e00ff */
[----:B0-----:R-:W-:Y:S01]  /*5430*/  PRMT R16, RZ, 0x7610, R16 ;  /* 0x00007610ff107816 */ /* 0x001fe20000000010 */
[----:B------:R-:W-:Y:S01]  /*5440*/  IMAD.MOV.U32 R6, RZ, RZ, -0x1 ;  /* 0xffffffffff067424 */ /* 0x000fe200078e00ff */
[----:B------:R-:W-:Y:S01]  /*5450*/  LEA.HI.X R3, R8, R3, R0, 0x1, P0 ;  /* 0x0000000308037211 */ /* 0x000fe200000f0c00 */
[----:B------:R0:W-:Y:S01]  /*5460*/  SYNCS.ARRIVE.TRANS64.A1T0 RZ, [R4+UR23], RZ ;  /* 0x000000ff04ff79a7 */ /* 0x0001e20008100017 */
[----:B------:R-:W-:Y:S01]  /*5470*/  ISETP.GE.U32.AND P0, PT, R2, UR6, PT ;  /* 0x0000000602007c0c */ /* 0x000fe2000bf06070 */
[----:B------:R-:W-:-:S03]  /*5480*/  IMAD.MOV.U32 R5, RZ, RZ, -0x1 ;  /* 0xffffffffff057424 */ /* 0x000fc600078e00ff */
[----:B------:R-:W-:Y:S01]  /*5490*/  ISETP.GE.U32.AND.EX P0, PT, R3, UR7, PT, P0 ;  /* 0x0000000703007c0c */ /* 0x000fe2000bf06100 */
[----:B0-----:R-:W-:-:S12]  /*54a0*/  IMAD.MOV.U32 R4, RZ, RZ, -0x1 ;  /* 0xffffffffff047424 */ /* 0x001fd800078e00ff */
[----:B------:R-:W-:Y:S05]  /*54b0*/  @P0 BRA `(.L_x_109) ;  /* 0x0000000400600947 */ /* 0x000fea0003800000 */
[----:B------:R-:W0:Y:S01]  /*54c0*/  S2R R28, SR_CTAID.X ;  /* 0x00000000001c7919 */ /* 0x000e220000002500 */
[----:B--234-:R-:W2:Y:S01]  /*54d0*/  LDC.64 R22, c[0x0][0x628] ;  /* 0x00018a00ff167b82 */ /* 0x01cea20000000a00 */
[----:B------:R-:W-:Y:S01]  /*54e0*/  ULDC UR6, c[0x0][0x150] ;  /* 0x0000540000067ab9 */ /* 0x000fe20000000800 */
[----:B-1----:R-:W-:Y:S01]  /*54f0*/  IMAD.MOV.U32 R18, RZ, RZ, R2 ;  /* 0x000000ffff127224 */ /* 0x002fe200078e0002 */
[----:B------:R-:W1:Y:S01]  /*5500*/  S2R R30, SR_CTAID.Y ;  /* 0x00000000001e7919 */ /* 0x000e620000002600 */
[----:B------:R-:W-:-:S04]  /*5510*/  IMAD.MOV.U32 R19, RZ, RZ, R3 ;  /* 0x000000ffff137224 */ /* 0x000fc800078e0003 */
[----:B------:R-:W3:Y:S08]  /*5520*/  LDC R31, c[0x0][0x144] ;  /* 0x00005100ff1f7b82 */ /* 0x000ef00000000800 */
[----:B------:R-:W4:Y:S08]  /*5530*/  LDC R6, c[0x0][0x630] ;  /* 0x00018c00ff067b82 */ /* 0x000f300000000800 */
[----:B------:R-:W1:Y:S01]  /*5540*/  LDC.64 R26, c[0x0][0x620] ;  /* 0x00018800ff1a7b82 */ /* 0x000e620000000a00 */
[----:B--2---:R-:W-:-:S04]  /*5550*/  ISETP.NE.U32.AND P0, PT, R22, RZ, PT ;  /* 0x000000ff1600720c */ /* 0x004fc80003f05070 */
[----:B------:R-:W-:Y:S02]  /*5560*/  ISETP.NE.AND.EX P0, PT, R23, RZ, PT, P0 ;  /* 0x000000ff1700720c */ /* 0x000fe40003f05300 */
[----:B0-----:R-:W-:-:S05]  /*5570*/  I2FP.F32.U32 R4, R28 ;  /* 0x0000001c00047245 */ /* 0x001fca0000201000 */
[----:B------:R-:W-:-:S04]  /*5580*/  FMUL R4, R4, UR6 ;  /* 0x0000000604047c20 */ /* 0x000fc80008400000 */
[----:B------:R0:W2:Y:S02]  /*5590*/  F2I.U32.TRUNC.NTZ R29, R4 ;  /* 0x00000004001d7305 */ /* 0x0000a4000020f000 */
[----:B---34-:R-:W-:Y:S05]  /*55a0*/  @!P0 BRA `(.L_x_110) ;  /* 0x0000000000288947 */ /* 0x018fea0003800000 */
[----:B------:R-:W3:Y:S02]  /*55b0*/  LDC R5, c[0x0][0x634] ;  /* 0x00018d00ff057b82 */ /* 0x000ee40000000800 */
[----:B---3--:R-:W-:-:S05]  /*55c0*/  IADD3 R19, P0, R2, R5, RZ ;  /* 0x0000000502137210 */ /* 0x008fca0007f1e0ff */
[----:B------:R-:W-:-:S04]  /*55d0*/  IMAD.X R25, RZ, RZ, R3, P0 ;  /* 0x000000ffff197224 */ /* 0x000fc800000e0603 */
[----:B0-----:R-:W-:-:S04]  /*55e0*/  IMAD.WIDE.U32 R4, R25, R22, RZ ;  /* 0x0000001619047225 */ /* 0x001fc800078e00ff */
[----:B------:R-:W-:-:S04]  /*55f0*/  IMAD.WIDE.U32 R16, P0, R19, R23, R4 ;  /* 0x0000001713107225 */ /* 0x000fc80007800004 */
[----:B------:R-:W-:-:S04]  /*5600*/  IMAD.WIDE.U32 R4, R19, R22, RZ ;  /* 0x0000001613047225 */ /* 0x000fc800078e00ff */
[----:B------:R-:W-:Y:S01]  /*5610*/  IMAD.X R19, RZ, RZ, RZ, P0 ;  /* 0x000000ffff137224 */ /* 0x000fe200000e06ff */
[----:B------:R-:W-:Y:S01]  /*5620*/  IADD3 RZ, P0, R5, R16, RZ ;  /* 0x0000001005ff7210 */ /* 0x000fe20007f1e0ff */
[----:B------:R-:W-:-:S04]  /*5630*/  IMAD.MOV.U32 R18, RZ, RZ, R17 ;  /* 0x000000ffff127224 */ /* 0x000fc800078e0011 */
[----:B------:R-:W-:-:S08]  /*5640*/  IMAD.WIDE.U32.X R18, R25, R23, R18, P0 ;  /* 0x0000001719127225 */ /* 0x000fd000000e0412 */
.L_x_110:
[-CC-:B------:R-:W-:Y:S01]  /*5650*/  SHF.R.U64 R24, R18, R6.reuse, R19.reuse ;  /* 0x0000000612187219 */ /* 0x180fe20000001213 */
[----:B------:R-:W3:Y:S01]  /*5660*/  LDC.64 R34, c[0x0][0x640] ;  /* 0x00019000ff227b82 */ /* 0x000ee20000000a00 */
[----:B0-----:R-:W-:Y:S01]  /*5670*/  SHF.R.U32.HI R4, RZ, R6, R19 ;  /* 0x00000006ff047219 */ /* 0x001fe20000011613 */
[----:B--2---:R-:W-:Y:S01]  /*5680*/  IMAD.MOV R29, RZ, RZ, -R29 ;  /* 0x000000ffff1d7224 */ /* 0x004fe200078e0a1d */
[----:B------:R-:W-:Y:S01]  /*5690*/  IADD3 R17, P0, RZ, -R24, RZ ;  /* 0x80000018ff117210 */ /* 0x000fe20007f1e0ff */
[----:B------:R-:W-:Y:S01]  /*56a0*/  ULDC UR6, c[0x0][0x154] ;  /* 0x0000550000067ab9 */ /* 0x000fe20000000800 */
[----:B------:R-:W-:Y:S02]  /*56b0*/  IMAD.MOV.U32 R19, RZ, RZ, 0x1 ;  /* 0x00000001ff137424 */ /* 0x000fe400078e00ff */
[----:B------:R-:W-:Y:S01]  /*56c0*/  IMAD R29, R31, R29, R28 ;  /* 0x0000001d1f1d7224 */ /* 0x000fe200078e021c */
[----:B------:R-:W0:Y:S01]  /*56d0*/  LDC R16, c[0x0][0x618] ;  /* 0x00018600ff107b82 */ /* 0x000e220000000800 */
[----:B------:R-:W-:-:S04]  /*56e0*/  IMAD.X R5, RZ, RZ, ~R4, P0 ;  /* 0x000000ffff057224 */ /* 0x000fc800000e0e04 */
[-C--:B-1----:R-:W-:Y:S02]  /*56f0*/  IMAD R6, R5, R26.reuse, RZ ;  /* 0x0000001a05067224 */ /* 0x082fe400078e02ff */
[C---:B------:R-:W-:Y:S01]  /*5700*/  IMAD.WIDE.U32 R4, R17.reuse, R26, R2 ;  /* 0x0000001a11047225 */ /* 0x040fe200078e0002 */
[----:B------:R-:W1:Y:S03]  /*5710*/  LDC R18, c[0x0][0x608] ;  /* 0x00018200ff127b82 */ /* 0x000e660000000800 */
[----:B------:R-:W-:Y:S01]  /*5720*/  IMAD R17, R17, R27, R6 ;  /* 0x0000001b11117224 */ /* 0x000fe200078e0206 */
[----:B------:R-:W-:-:S03]  /*5730*/  I2FP.F32.U32 R6, R30 ;  /* 0x0000001e00067245 */ /* 0x000fc60000201000 */
[----:B------:R-:W-:Y:S01]  /*5740*/  IMAD.IADD R5, R5, 0x1, R17 ;  /* 0x0000000105057824 */ /* 0x000fe200078e0211 */
[----:B------:R-:W2:Y:S01]  /*5750*/  LDC R32, c[0x0][0x658] ;  /* 0x00019600ff207b82 */ /* 0x000ea20000000800 */
[----:B---3--:R-:W-:Y:S01]  /*5760*/  ISETP.NE.U32.AND P0, PT, R34, RZ, PT ;  /* 0x000000ff2200720c */ /* 0x008fe20003f05070 */
[----:B------:R-:W-:-:S03]  /*5770*/  IMAD.MOV.U32 R17, RZ, RZ, -0x1 ;  /* 0xffffffffff117424 */ /* 0x000fc600078e00ff */
[----:B------:R-:W-:-:S03]  /*5780*/  ISETP.NE.AND.EX P0, PT, R35, RZ, PT, P0 ;  /* 0x000000ff2300720c */ /* 0x000fc60003f05300 */
[----:B------:R-:W3:Y:S01]  /*5790*/  LDC R27, c[0x0][0x148] ;  /* 0x00005200ff1b7b82 */ /* 0x000ee20000000800 */
[-CC-:B0-----:R-:W-:Y:S02]  /*57a0*/  SHF.R.U64 R22, R4, R16.reuse, R5.reuse ;  /* 0x0000001004167219 */ /* 0x181fe40000001205 */
[----:B------:R-:W-:Y:S01]  /*57b0*/  SHF.R.U32.HI R5, RZ, R16, R5 ;  /* 0x00000010ff057219 */ /* 0x000fe20000011605 */
[----:B------:R-:W-:-:S04]  /*57c0*/  FMUL R16, R6, UR6 ;  /* 0x0000000606107c20 */ /* 0x000fc80008400000 */
[----:B------:R-:W0:Y:S01]  /*57d0*/  LDC R28, c[0x0][0x600] ;  /* 0x00018000ff1c7b82 */ /* 0x000e220000000800 */
[----:B------:R4:W0:Y:S01]  /*57e0*/  F2I.U32.TRUNC.NTZ R25, R16 ;  /* 0x0000001000197305 */ /* 0x000822000020f000 */
[-CC-:B-1----:R-:W-:Y:S02]  /*57f0*/  SHF.R.U64 R6, R22, R18.reuse, R5.reuse ;  /* 0x0000001216067219 */ /* 0x182fe40000001205 */
[----:B------:R-:W-:-:S04]  /*5800*/  SHF.R.U32.HI R5, RZ, R18, R5 ;  /* 0x00000012ff057219 */ /* 0x000fc80000011605 */
[----:B------:R-:W1:Y:S01]  /*5810*/  LDC R33, c[0x0][0x648] ;  /* 0x00019200ff217b82 */ /* 0x000e620000000800 */
[-CC-:B--2---:R-:W-:Y:S02]  /*5820*/  SHF.R.U64 R26, R6, R32.reuse, R5.reuse ;  /* 0x00000020061a7219 */ /* 0x184fe40000001205 */
[-C--:B------:R-:W-:Y:S02]  /*5830*/  SHF.L.U32 R17, R17, R32.reuse, RZ ;  /* 0x0000002011117219 */ /* 0x080fe400000006ff */
[-C--:B------:R-:W-:Y:S01]  /*5840*/  SHF.R.U32.HI R5, RZ, R32.reuse, R5 ;  /* 0x00000020ff057219 */ /* 0x080fe20000011605 */
[----:B------:R-:W-:Y:S01]  /*5850*/  IMAD.MOV.U32 R4, RZ, RZ, R26 ;  /* 0x000000ffff047224 */ /* 0x000fe200078e001a */
[----:B------:R-:W-:Y:S01]  /*5860*/  SHF.L.U32 R32, R19, R32, RZ ;  /* 0x0000002013207219 */ /* 0x000fe200000006ff */
[----:B------:R-:W2:Y:S01]  /*5870*/  LDC R36, c[0x0][0x638] ;  /* 0x00018e00ff247b82 */ /* 0x000ea20000000800 */
[----:B------:R-:W-:-:S07]  /*5880*/  LOP3.LUT R31, RZ, R17, RZ, 0x33, !PT ;  /* 0x00000011ff1f7212 */ /* 0x000fce00078e33ff */
[----:B------:R-:W0:Y:S01]  /*5890*/  LDC R37, c[0x0][0x610] ;  /* 0x00018400ff257b82 */ /* 0x000e220000000800 */
[----:B----4-:R-:W-:Y:S05]  /*58a0*/  @!P0 BRA `(.L_x_111) ;  /* 0x0000000000288947 */ /* 0x010fea0003800000 */
[----:B------:R-:W4:Y:S02]  /*58b0*/  LDC R19, c[0x0][0x64c] ;  /* 0x00019300ff137b82 */ /* 0x000f240000000800 */
[----:B----4-:R-:W-:-:S05]  /*58c0*/  IADD3 R19, P0, R26, R19, RZ ;  /* 0x000000131a137210 */ /* 0x010fca0007f1e0ff */
        /* <DEDUP_REMOVED lines=8> */
.L_x_111:
[----:B-1----:R-:W-:Y:S01]  /*5950*/  SHF.R.U64 R4, R4, R33, R5 ;  /* 0x0000002104047219 */ /* 0x002fe20000001205 */
[----:B0-----:R-:W-:Y:S01]  /*5960*/  VIADD R19, R28, 0xffffffff ;  /* 0xffffffff1c137836 */ /* 0x001fe20000000000 */
[----:B------:R-:W-:Y:S01]  /*5970*/  LOP3.LUT R17, R6, R31, RZ, 0xc0, !PT ;  /* 0x0000001f06117212 */ /* 0x000fe200078ec0ff */
[----:B------:R-:W-:Y:S02]  /*5980*/  IMAD.MOV R25, RZ, RZ, -R25 ;  /* 0x000000ffff197224 */ /* 0x000fe400078e0a19 */
[----:B------:R-:W-:Y:S02]  /*5990*/  IMAD.MOV R5, RZ, RZ, -R4 ;  /* 0x000000ffff057224 */ /* 0x000fe400078e0a04 */
[----:B------:R-:W-:Y:S01]  /*59a0*/  IMAD R6, R32, R4, R17 ;  /* 0x0000000420067224 */ /* 0x000fe200078e0211 */
[----:B------:R-:W-:Y:S01]  /*59b0*/  LOP3.LUT R17, R22, R19, RZ, 0xc0, !PT ;  /* 0x0000001316117212 */ /* 0x000fe200078ec0ff */
[----:B---3--:R-:W-:Y:S02]  /*59c0*/  @P4 IMAD R29, R27, R25, R30 ;  /* 0x000000191b1d4224 */ /* 0x008fe400078e021e */
[----:B--2---:R-:W-:-:S02]  /*59d0*/  IMAD R4, R5, R36, R26 ;  /* 0x0000002405047224 */ /* 0x004fc400078e021a */
[----:B------:R-:W-:Y:S02]  /*59e0*/  IMAD R6, R6, R37, R29 ;  /* 0x0000002506067224 */ /* 0x000fe400078e021d */
[----:B------:R-:W-:Y:S02]  /*59f0*/  IMAD R5, R4, R28, R17 ;  /* 0x0000001c04057224 */ /* 0x000fe400078e0211 */
[----:B------:R-:W-:-:S03]  /*5a00*/  IMAD.MOV.U32 R16, RZ, RZ, 0x1 ;  /* 0x00000001ff107424 */ /* 0x000fc600078e00ff */
[----:B------:R-:W-:Y:S02]  /*5a10*/  SEL R4, R5, R6, !P4 ;  /* 0x0000000605047207 */ /* 0x000fe40006000000 */
[----:B------:R-:W-:Y:S01]  /*5a20*/  SEL R6, R6, R5, !P4 ;  /* 0x0000000506067207 */ /* 0x000fe20006000000 */
[----:B------:R-:W-:-:S07]  /*5a30*/  IMAD.MOV.U32 R5, RZ, RZ, R24 ;  /* 0x000000ffff057224 */ /* 0x000fce00078e0018 */
.L_x_109:
[----:B------:R-:W-:Y:S02]  /*5a40*/  LOP3.LUT P0, RZ, R16, 0xff, RZ, 0xc0, !PT ;  /* 0x000000ff10ff7812 */ /* 0x000fe4000780c0ff */
[----:B------:R-:W-:-:S11]  /*5a50*/  LOP3.LUT R89, R89, 0x1, RZ, 0x3c, !PT ;  /* 0x0000000159597812 */ /* 0x000fd600078e3cff */
[----:B------:R-:W-:Y:S05]  /*5a60*/  @P0 BRA `(.L_x_112) ;  /* 0xffffffbc006c0947 */ /* 0x000fea000383ffff */
[----:B------:R-:W-:Y:S05]  /*5a70*/  EXIT ;  /* 0x000000000000794d */ /* 0x000fea0003800000 */
.L_x_18:
[----:B------:R-:W-:-:S08]  /*5a80*/  ISETP.NE.AND P0, PT, R18, RZ, PT ;  /* 0x000000ff1200720c */ /* 0x000fd00003f05270 */
[----:B--23-5:R-:W0:-:S00]  /*5a90*/  USETMAXREG.DEALLOC.CTAPOOL 0x28 ;  /* 0x00000028000079c8 */ /* 0x02ce0000080e0500 */
[----:B------:R-:W-:Y:S05]  /*5aa0*/  @P0 EXIT ;  /* 0x000000000000094d */ /* 0x000fea0003800000 */
[----:B0-----:R-:W-:Y:S01]  /*5ab0*/  LOP3.LUT P0, RZ, R20, 0xff, RZ, 0xc0, !PT ;  /* 0x000000ff14ff7812 */ /* 0x001fe2000780c0ff */
[----:B------:R-:W-:Y:S02]  /*5ac0*/  IMAD.MOV.U32 R12, RZ, RZ, 0x1 ;  /* 0x00000001ff0c7424 */ /* 0x000fe400078e00ff */
[----:B------:R-:W-:-:S10]  /*5ad0*/  IMAD.MOV.U32 R15, RZ, RZ, RZ ;  /* 0x000000ffff0f7224 */ /* 0x000fd400078e00ff */
[----:B------:R-:W-:Y:S05]  /*5ae0*/  @!P0 BRA `(.L_x_113) ;  /* 0x0000000c00608947 */ /* 0x000fea0003800000 */
[----:B------:R-:W0:Y:S01]  /*5af0*/  S2UR UR9, SR_CgaCtaId ;  /* 0x00000000000979c3 */ /* 0x000e220000008800 */
[----:B------:R-:W-:Y:S01]  /*5b00*/  UMOV UR11, 0x1 ;  /* 0x00000001000b7882 */ /* 0x000fe20000000000 */
[----:B------:R-:W-:Y:S01]  /*5b10*/  LOP3.LUT P0, RZ, R11, 0x1f, RZ, 0xc0, !PT ;  /* 0x0000001f0bff7812 */ /* 0x000fe2000780c0ff */
[----:B------:R-:W-:Y:S01]  /*5b20*/  ULDC UR5, c[0x0][0x658] ;  /* 0x0001960000057ab9 */ /* 0x000fe20000000800 */
[----:B------:R-:W-:Y:S01]  /*5b30*/  UMOV UR7, 0xffffffff ;  /* 0xffffffff00077882 */ /* 0x000fe20000000000 */
[----:B------:R-:W-:Y:S01]  /*5b40*/  BSSY B0, `(.L_x_113) ;  /* 0x00000d2000007945 */ /* 0x000fe20003800000 */
[----:B------:R-:W-:Y:S01]  /*5b50*/  USHF.L.U32 UR7, UR7, UR5, URZ ;  /* 0x0000000507077299 */ /* 0x000fe2000800063f */
[C---:B------:R-:W-:Y:S01]  /*5b60*/  ISETP.NE.AND P2, PT, R10.reuse, RZ, PT ;  /* 0x000000ff0a00720c */ /* 0x040fe20003f45270 */
[----:B------:R-:W-:Y:S01]  /*5b70*/  IMAD.MOV.U32 R14, RZ, RZ, 0x1 ;  /* 0x00000001ff0e7424 */ /* 0x000fe200078e00ff */
[----:B------:R-:W-:Y:S01]  /*5b80*/  ISETP.NE.OR P0, PT, R10, RZ, !P0 ;  /* 0x000000ff0a00720c */ /* 0x000fe20004705670 */
[----:B------:R-:W-:Y:S01]  /*5b90*/  IMAD.MOV.U32 R12, RZ, RZ, 0x1 ;  /* 0x00000001ff0c7424 */ /* 0x000fe200078e00ff */
[----:B------:R-:W-:Y:S01]  /*5ba0*/  LOP3.LUT R13, R7, 0x2, RZ, 0xfc, !PT ;  /* 0x00000002070d7812 */ /* 0x000fe200078efcff */
[----:B------:R-:W-:Y:S01]  /*5bb0*/  IMAD.MOV.U32 R15, RZ, RZ, RZ ;  /* 0x000000ffff0f7224 */ /* 0x000fe200078e00ff */
[----:B------:R-:W-:Y:S01]  /*5bc0*/  ULDC UR4, c[0x0][0x600] ;  /* 0x0001800000047ab9 */ /* 0x000fe20000000800 */
[----:B------:R-:W-:Y:S01]  /*5bd0*/  UMOV UR18, 0x5 ;  /* 0x0000000500127882 */ /* 0x000fe20000000000 */
[----:B------:R-:W-:-:S02]  /*5be0*/  UIADD3 UR25, UR13, 0x1, URZ ;  /* 0x000000010d197890 */ /* 0x000fc4000fffe03f */
[----:B------:R-:W-:Y:S02]  /*5bf0*/  UIADD3 UR4, UR4, -0x1, URZ ;  /* 0xffffffff04047890 */ /* 0x000fe4000fffe03f */
[----:B------:R-:W-:Y:S02]  /*5c00*/  USHF.L.U32 UR5, UR11, UR5, URZ ;  /* 0x000000050b057299 */ /* 0x000fe4000800063f */
[----:B------:R-:W-:Y:S01]  /*5c10*/  ULOP3.LUT UR7, URZ, UR7, URZ, 0x33, !UPT ;  /* 0x000000073f077292 */ /* 0x000fe2000f8e333f */
[----:B------:R-:W-:Y:S01]  /*5c20*/  ULDC.64 UR26, c[0x0][0x198] ;  /* 0x00006600001a7ab9 */ /* 0x000fe20000000a00 */
[----:B0-----:R-:W-:Y:S02]  /*5c30*/  ULOP3.LUT UR8, UR9, 0x1, URZ, 0xc0, !UPT ;  /* 0x0000000109087892 */ /* 0x001fe4000f8ec03f */
[----:B------:R-:W-:Y:S02]  /*5c40*/  USHF.R.U32.HI UR28, URZ, 0x1, UR9 ;  /* 0x000000013f1c7899 */ /* 0x000fe40008011609 */
[----:B------:R-:W-:-:S02]  /*5c50*/  USHF.L.U32 UR6, UR9, 0x5, URZ ;  /* 0x0000000509067899 */ /* 0x000fc4000800063f */
[----:B------:R-:W-:Y:S02]  /*5c60*/  USHF.L.U32 UR29, UR9, 0xc, URZ ;  /* 0x0000000c091d7899 */ /* 0x000fe4000800063f */
[----:B------:R-:W-:Y:S02]  /*5c70*/  ULOP3.LUT UR9, UR9, 0xfffffffe, URZ, 0xc0, !UPT ;  /* 0xfffffffe09097892 */ /* 0x000fe4000f8ec03f */
[----:B------:R-:W-:Y:S02]  /*5c80*/  UISETP.GT.U32.AND UP0, UPT, UR8, 0xffff, UPT ;  /* 0x0000ffff0800788c */ /* 0x000fe4000bf04070 */
[----:B------:R-:W-:Y:S02]  /*5c90*/  USHF.L.U32 UR10, UR11, UR9, URZ ;  /* 0x000000090b0a7299 */ /* 0x000fe4000800063f */
[----:B------:R-:W-:Y:S02]  /*5ca0*/  ULOP3.LUT UR9, UR9, 0x1, URZ, 0xfc, !UPT ;  /* 0x0000000109097892 */ /* 0x000fe4000f8efc3f */
[----:B------:R-:W-:-:S02]  /*5cb0*/  USEL UR8, UR8, 0xffff, !UP0 ;  /* 0x0000ffff08087887 */ /* 0x000fc4000c000000 */
[----:B------:R-:W-:Y:S02]  /*5cc0*/  USHF.L.U32 UR9, UR11, UR9, URZ ;  /* 0x000000090b097299 */ /* 0x000fe4000800063f */
[----:B------:R-:W-:Y:S02]  /*5cd0*/  ULOP3.LUT UR8, UR8, 0xffff, URZ, 0xc0, !UPT ;  /* 0x0000ffff08087892 */ /* 0x000fe4000f8ec03f */
[----:B------:R-:W-:Y:S02]  /*5ce0*/  ULOP3.LUT UR6, UR6, 0x20, URZ, 0xc0, !UPT ;  /* 0x0000002006067892 */ /* 0x000fe4000f8ec03f */
[----:B------:R-:W-:Y:S02]  /*5cf0*/  ULOP3.LUT UR19, UR10, UR9, URZ, 0xfc, !UPT ;  /* 0x000000090a137292 */ /* 0x000fe4000f8efc3f */
[----:B------:R-:W-:-:S12]  /*5d00*/  USHF.L.U32 UR18, UR18, UR8, URZ ;  /* 0x0000000812127299 */ /* 0x000fd8000800063f */
.L_x_125:
[----:B------:R-:W-:-:S03]  /*5d10*/  UMOV UR8, 0xffffffff ;  /* 0xffffffff00087882 */ /* 0x000fc60000000000 */
[----:B------:R-:W-:Y:S05]  /*5d20*/  BRA.DIV UR8, `(.L_x_114) ;  /* 0x0000001608587947 */ /* 0x000fea000b800000 */
[----:B------:R-:W-:-:S13]  /*5d30*/  ELECT P1, URZ, PT ;  /* 0x00000000003f782f */ /* 0x000fda0003820000 */
.L_x_148:
[----:B------:R-:W0:Y:S01]  /*5d40*/  LDC R10, c[0x0][0x28c] ;  /* 0x0000a300ff0a7b82 */ /* 0x000e220000000800 */
[----:B------:R-:W-:Y:S01]  /*5d50*/  BSSY B1, `(.L_x_115) ;  /* 0x000003c000017945 */ /* 0x000fe20003800000 */
[----:B0-----:R-:W-:-:S13]  /*5d60*/  ISETP.LT.OR P1, PT, R10, 0x1, !P1 ;  /* 0x000000010a00780c */ /* 0x001fda0004f21670 */
[----:B------:R-:W-:Y:S05]  /*5d70*/  @P1 BRA `(.L_x_116) ;  /* 0x0000000000e41947 */ /* 0x000fea0003800000 */
[----:B------:R-:W-:Y:S01]  /*5d80*/  LEA R10, R6, UR28, 0x1 ;  /* 0x0000001c060a7c11 */ /* 0x000fe2000f8e08ff */
[----:B------:R-:W-:Y:S01]  /*5d90*/  IMAD.MOV.U32 R18, RZ, RZ, RZ ;  /* 0x000000ffff127224 */ /* 0x000fe200078e00ff */
[----:B------:R-:W-:Y:S01]  /*5da0*/  LEA R16, R4, UR6, 0x6 ;  /* 0x0000000604107c11 */ /* 0x000fe2000f8e30ff */
[----:B------:R-:W-:Y:S02]  /*5db0*/  IMAD.U32 R20, RZ, RZ, UR25 ;  /* 0x00000019ff147e24 */ /* 0x000fe4000f8e00ff */
[----:B------:R-:W-:Y:S02]  /*5dc0*/  IMAD.MOV.U32 R4, RZ, RZ, R12 ;  /* 0x000000ffff047224 */ /* 0x000fe400078e000c */
[----:B------:R-:W-:Y:S02]  /*5dd0*/  IMAD.MOV.U32 R6, RZ, RZ, R15 ;  /* 0x000000ffff067224 */ /* 0x000fe400078e000f */
[----:B------:R-:W-:-:S07]  /*5de0*/  IMAD.SHL.U32 R17, R10, 0x20, RZ ;  /* 0x000000200a117824 */ /* 0x000fce00078e00ff */
.L_x_120:
[----:B------:R-:W0:Y:S01]  /*5df0*/  S2R R11, SR_CgaCtaId ;  /* 0x00000000000b7919 */ /* 0x000e220000008800 */
[----:B------:R-:W-:-:S04]  /*5e00*/  MOV R10, 0x400 ;  /* 0x00000400000a7802 */ /* 0x000fc80000000f00 */
[----:B0-----:R-:W-:Y:S02]  /*5e10*/  LEA R21, R11, R10, 0x18 ;  /* 0x0000000a0b157211 */ /* 0x001fe400078ec0ff */
[----:B------:R-:W-:Y:S01]  /*5e20*/  SHF.L.U32 R10, R4, 0x1f, RZ ;  /* 0x0000001f040a7819 */ /* 0x000fe200000006ff */
[----:B------:R-:W0:Y:S02]  /*5e30*/  @!P2 LDC R11, c[0x0][0x500] ;  /* 0x00014000ff0bab82 */ /* 0x000e240000000800 */
[----:B------:R-:W-:-:S04]  /*5e40*/  IMAD R19, R6, 0x8, R21 ;  /* 0x0000000806137824 */ /* 0x000fc800078e0215 */
[----:B------:R-:W1:Y:S02]  /*5e50*/  SYNCS.PHASECHK.TRANS64.TRYWAIT P1, [R19+URZ+0x70], R10 ;  /* 0x0000700a130075a7 */ /* 0x000e64000802017f */
[----:B-1----:R-:W-:Y:S05]  /*5e60*/  @!P1 BRA `(.L_x_117) ;  /* 0x0000001400289947 */ /* 0x002fea0003800000 */
.L_x_149:
[----:B-1----:R-:W-:Y:S01]  /*5e70*/  PRMT R10, R13, 0x9910, RZ ;  /* 0x000099100d0a7816 */ /* 0x002fe200000000ff */
[----:B0-----:R0:W-:Y:S03]  /*5e80*/  @!P2 SYNCS.ARRIVE.TRANS64 RZ, [R19+URZ], R11 ;  /* 0x0000000b13ffa9a7 */ /* 0x0011e6000800003f */
[----:B------:R-:W-:-:S13]  /*5e90*/  ISETP.NE.AND P1, PT, R10, 0x2, PT ;  /* 0x000000020a00780c */ /* 0x000fda0003f25270 */
[----:B0-----:R-:W-:Y:S05]  /*5ea0*/  @P1 BRA `(.L_x_118) ;  /* 0x0000000000041947 */ /* 0x001fea0003800000 */
[----:B------:R-:W-:Y:S01]  /*5eb0*/  BPT.TRAP 0x1 ;  /* 0x000000040000795c */ /* 0x000fe20000300000 */
.L_x_118:
[----:B------:R-:W-:Y:S05]  /*5ec0*/  @P0 BRA `(.L_x_119) ;  /* 0x0000000000040947 */ /* 0x000fea0003800000 */
[----:B------:R-:W-:Y:S01]  /*5ed0*/  BPT.TRAP 0x1 ;  /* 0x000000040000795c */ /* 0x000fe20000300000 */
.L_x_119:
[----:B------:R-:W-:Y:S01]  /*5ee0*/  R2UR UR8, R6 ;  /* 0x00000000060872ca */ /* 0x000fe200000e0000 */
[----:B------:R-:W-:Y:S01]  /*5ef0*/  VIADD R20, R20, 0xffffffff ;  /* 0xffffffff14147836 */ /* 0x000fe20000000000 */
[----:B------:R-:W-:Y:S01]  /*5f00*/  R2UR UR22, R21 ;  /* 0x00000000151672ca */ /* 0x000fe200000e0000 */
[----:B------:R-:W-:Y:S01]  /*5f10*/  UIADD3 UR14, UP0, UR26, 0xf0, URZ ;  /* 0x000000f01a0e7890 */ /* 0x000fe2000ff1e03f */
[----:B------:R-:W-:Y:S01]  /*5f20*/  R2UR UR23, R17 ;  /* 0x00000000111772ca */ /* 0x000fe200000e0000 */
[----:B------:R-:W-:Y:S01]  /*5f30*/  UIADD3 UR32, UP1, UR26, 0x1f0, URZ ;  /* 0x000001f01a207890 */ /* 0x000fe2000ff3e03f */
[----:B------:R-:W-:Y:S01]  /*5f40*/  R2UR UR9, R19 ;  /* 0x00000000130972ca */ /* 0x000fe200000e0000 */
[----:B------:R-:W-:Y:S01]  /*5f50*/  UIADD3.X UR15, URZ, UR27, URZ, UP0, !UPT ;  /* 0x0000001b3f0f7290 */ /* 0x000fe200087fe43f */
[----:B------:R-:W-:Y:S01]  /*5f60*/  R2UR UR10, R18 ;  /* 0x00000000120a72ca */ /* 0x000fe200000e0000 */
[----:B------:R-:W-:Y:S01]  /*5f70*/  UPRMT UR20, URZ, 0x5410, UR18 ;  /* 0x000054103f147896 */ /* 0x000fe20008000012 */
[----:B------:R-:W-:Y:S01]  /*5f80*/  R2UR UR12, R5 ;  /* 0x00000000050c72ca */ /* 0x000fe200000e0000 */
[----:B------:R-:W-:Y:S01]  /*5f90*/  VIADD R6, R6, 0x1 ;  /* 0x0000000106067836 */ /* 0x000fe20000000000 */
[----:B------:R-:W-:Y:S01]  /*5fa0*/  R2UR UR24, R16 ;  /* 0x00000000101872ca */ /* 0x000fe200000e0000 */
[----:B------:R-:W-:Y:S01]  /*5fb0*/  USHF.L.U32 UR8, UR8, 0xd, URZ ;  /* 0x0000000d08087899 */ /* 0x000fe2000800063f */
[----:B------:R-:W-:Y:S01]  /*5fc0*/  ISETP.GT.AND P3, PT, R20, 0x1, PT ;  /* 0x000000011400780c */ /* 0x000fe20003f64270 */
[----:B------:R-:W-:Y:S01]  /*5fd0*/  UPRMT UR30, URZ, 0x5410, UR19 ;  /* 0x000054103f1e7896 */ /* 0x000fe20008000013 */
[----:B------:R-:W-:Y:S01]  /*5fe0*/  ISETP.NE.AND P1, PT, R6, 0xe, PT ;  /* 0x0000000e0600780c */ /* 0x000fe20003f25270 */
[----:B------:R-:W-:Y:S01]  /*5ff0*/  ULEA UR11, UR28, UR8, 0xc ;  /* 0x000000081c0b7291 */ /* 0x000fe2000f8e603f */
[----:B------:R-:W-:Y:S01]  /*6000*/  VIADD R18, R18, 0x80 ;  /* 0x0000008012127836 */ /* 0x000fe20000000000 */
[----:B------:R-:W-:Y:S01]  /*6010*/  ULOP3.LUT UR8, UR8, 0x1000, UR29, 0xf8, !UPT ;  /* 0x0000100008087892 */ /* 0x000fe2000f8ef81d */
[----:B------:R-:W-:Y:S01]  /*6020*/  SEL R11, RZ, 0x1, P1 ;  /* 0x00000001ff0b7807 */ /* 0x000fe20000800000 */
[----:B------:R-:W-:Y:S01]  /*6030*/  UIADD3 UR21, UR22, 0x200, UR11 ;  /* 0x0000020016157890 */ /* 0x000fe2000fffe00b */
[----:B------:R-:W-:Y:S01]  /*6040*/  SEL R6, R6, RZ, P1 ;  /* 0x000000ff06067207 */ /* 0x000fe20000800000 */
[----:B------:R-:W-:Y:S01]  /*6050*/  UIADD3 UR22, UR22, 0x1c200, UR8 ;  /* 0x0001c20016167890 */ /* 0x000fe2000fffe008 */
[----:B------:R-:W-:Y:S01]  /*6060*/  LOP3.LUT R4, R4, R11, RZ, 0x3c, !PT ;  /* 0x0000000b04047212 */ /* 0x000fe200078e3cff */
[----:B------:R-:W-:Y:S01]  /*6070*/  UIADD3.X UR33, URZ, UR27, URZ, UP1, !UPT ;  /* 0x0000001b3f217290 */ /* 0x000fe20008ffe43f */
[----:B------:R-:W-:Y:S01]  /*6080*/  UMOV UR16, 0x0 ;  /* 0x0000000000107882 */ /* 0x000fe20000000000 */
[----:B------:R-:W-:Y:S01]  /*6090*/  UMOV UR17, 0x10000000 ;  /* 0x1000000000117882 */ /* 0x000fe20000000000 */
[----:B------:R-:W-:Y:S01]  /*60a0*/  UMOV UR11, UR23 ;  /* 0x00000017000b7c82 */ /* 0x000fe20008000000 */
[----:B------:R-:W-:-:S02]  /*60b0*/  UMOV UR8, UR21 ;  /* 0x0000001500087c82 */ /* 0x000fc40008000000 */
[----:B------:R0:W-:Y:S02]  /*60c0*/  UTMALDG.3D.MULTICAST [UR8], [UR14], UR20, desc[UR16] ;  /* 0x000010080e0073b4 */ /* 0x0001e40008011814 */
[----:B0-----:R-:W-:Y:S01]  /*60d0*/  UMOV UR8, UR22 ;  /* 0x0000001600087c82 */ /* 0x001fe20008000000 */
[----:B------:R-:W-:Y:S02]  /*60e0*/  UMOV UR11, UR24 ;  /* 0x00000018000b7c82 */ /* 0x000fe40008000000 */
[----:B------:R0:W-:Y:S02]  /*60f0*/  UTMALDG.3D.MULTICAST [UR8], [UR32], UR30, desc[UR16] ;  /* 0x00001008200073b4 */ /* 0x0001e4000801181e */
[----:B0-----:R-:W-:Y:S05]  /*6100*/  @P3 BRA `(.L_x_120) ;  /* 0xfffffffc00383947 */ /* 0x001fea000383ffff */
.L_x_116:
[----:B------:R-:W-:Y:S05]  /*6110*/  BSYNC B1 ;  /* 0x0000000000017941 */ /* 0x000fea0003800000 */
.L_x_115:
[----:B------:R-:W-:Y:S01]  /*6120*/  LOP3.LUT P5, RZ, R14, 0xff, RZ, 0xc0, !PT ;  /* 0x000000ff0eff7812 */ /* 0x000fe200078ac0ff */
[----:B------:R-:W-:Y:S01]  /*6130*/  VIADD R6, R15, UR13 ;  /* 0x0000000d0f067c36 */ /* 0x000fe20008000000 */
[----:B------:R-:W-:Y:S01]  /*6140*/  ULDC.64 UR8, c[0x0][0x650] ;  /* 0x0001940000087ab9 */ /* 0x000fe20000000a00 */
[----:B------:R-:W-:Y:S01]  /*6150*/  IMAD.U32 R11, RZ, RZ, UR13 ;  /* 0x0000000dff0b7e24 */ /* 0x000fe2000f8e00ff */
[----:B------:R-:W-:Y:S01]  /*6160*/  UISETP.GE.U32.AND UP0, UPT, UR13, 0xe, UPT ;  /* 0x0000000e0d00788c */ /* 0x000fe2000bf06070 */
[----:B------:R-:W-:Y:S01]  /*6170*/  BSSY B1, `(.L_x_121) ;  /* 0x000006c000017945 */ /* 0x000fe20003800000 */
[----:B------:R-:W-:Y:S02]  /*6180*/  SHF.R.U32.HI R4, RZ, 0x1, R6 ;  /* 0x00000001ff047819 */ /* 0x000fe40000011606 */
[----:B------:R-:W-:Y:S02]  /*6190*/  ISETP.GT.U32.AND P1, PT, R6, 0xd, PT ;  /* 0x0000000d0600780c */ /* 0x000fe40003f24070 */
[----:B------:R-:W-:-:S02]  /*61a0*/  PLOP3.LUT P3, PT, PT, PT, UP0, 0x80, 0x0 ;  /* 0x000000000000781c */ /* 0x000fc40003f6f008 */
[----:B------:R-:W-:Y:S01]  /*61b0*/  ISETP.LT.U32.AND P1, PT, R11, 0xe, P1 ;  /* 0x0000000e0b00780c */ /* 0x000fe20000f21070 */
[----:B------:R-:W0:Y:S01]  /*61c0*/  @P5 S2R R10, SR_CgaCtaId ;  /* 0x00000000000a5919 */ /* 0x000e220000008800 */
[----:B------:R-:W-:Y:S02]  /*61d0*/  @P5 MOV R5, 0x400 ;  /* 0x0000040000055802 */ /* 0x000fe40000000f00 */
[----:B------:R-:W-:Y:S02]  /*61e0*/  PRMT R14, RZ, 0x7610, R14 ;  /* 0x00007610ff0e7816 */ /* 0x000fe4000000000e */
[----:B0-----:R-:W-:Y:S01]  /*61f0*/  @P5 LEA R10, R10, R5, 0x18 ;  /* 0x000000050a0a5211 */ /* 0x001fe200078ec0ff */
[----:B------:R-:W-:-:S03]  /*6200*/  IMAD.WIDE.U32 R4, R4, -0x6db6db6d, RZ ;  /* 0x9249249304047825 */ /* 0x000fc600078e00ff */
[----:B------:R0:W-:Y:S01]  /*6210*/  @P5 SYNCS.ARRIVE.TRANS64.A1T0 RZ, [R10+URZ+0x118], RZ ;  /* 0x000118ff0aff59a7 */ /* 0x0001e2000810003f */
[----:B------:R-:W-:Y:S01]  /*6220*/  IADD3 R2, P5, R2, R8, RZ ;  /* 0x0000000802027210 */ /* 0x000fe20007fbe0ff */
[----:B------:R-:W-:Y:S01]  /*6230*/  IMAD.MOV.U32 R4, RZ, RZ, -0x1 ;  /* 0xffffffffff047424 */ /* 0x000fe200078e00ff */
[----:B------:R-:W-:Y:S02]  /*6240*/  SHF.R.U32.HI R11, RZ, 0x2, R5 ;  /* 0x00000002ff0b7819 */ /* 0x000fe40000011605 */
[----:B------:R-:W-:Y:S01]  /*6250*/  SEL R5, RZ, 0x1, !P1 ;  /* 0x00000001ff057807 */ /* 0x000fe20004800000 */
[----:B------:R-:W-:Y:S01]  /*6260*/  IMAD.X R3, R3, 0x1, R0, P5 ;  /* 0x0000000103037824 */ /* 0x000fe200028e0600 */
[----:B------:R-:W-:Y:S01]  /*6270*/  ISETP.GE.U32.AND P1, PT, R2, UR8, PT ;  /* 0x0000000802007c0c */ /* 0x000fe2000bf26070 */
[----:B------:R-:W-:Y:S01]  /*6280*/  IMAD R15, R11, -0xe, R6 ;  /* 0xfffffff20b0f7824 */ /* 0x000fe200078e0206 */
[----:B------:R-:W-:Y:S01]  /*6290*/  LOP3.LUT R12, R12, R5, RZ, 0x3c, !PT ;  /* 0x000000050c0c7212 */ /* 0x000fe200078e3cff */
[----:B------:R-:W-:Y:S01]  /*62a0*/  IMAD.MOV.U32 R6, RZ, RZ, -0x1 ;  /* 0xffffffffff067424 */ /* 0x000fe200078e00ff */
[----:B------:R-:W-:Y:S01]  /*62b0*/  ISETP.GE.U32.AND.EX P1, PT, R3, UR9, PT, P1 ;  /* 0x0000000903007c0c */ /* 0x000fe2000bf26110 */
[----:B------:R-:W-:Y:S01]  /*62c0*/  IMAD.MOV.U32 R5, RZ, RZ, -0x1 ;  /* 0xffffffffff057424 */ /* 0x000fe200078e00ff */
[----:B------:R-:W-:-:S02]  /*62d0*/  @P3 LOP3.LUT R12, R12, 0x1, R11, 0x78, !PT ;  /* 0x000000010c0c3812 */ /* 0x000fc400078e780b */
[----:B0-----:R-:W-:-:S09]  /*62e0*/  PRMT R10, RZ, 0x7610, R10 ;  /* 0x00007610ff0a7816 */ /* 0x001fd2000000000a */
[----:B------:R-:W-:Y:S05]  /*62f0*/  @P1 BRA `(.L_x_122) ;  /* 0x00000004004c1947 */ /* 0x000fea0003800000 */
[----:B------:R-:W0:Y:S01]  /*6300*/  S2R R17, SR_CTAID.X ;  /* 0x0000000000117919 */ /* 0x000e220000002500 */
[----:B------:R-:W-:Y:S01]  /*6310*/  ULDC.64 UR8, c[0x0][0x628] ;  /* 0x00018a0000087ab9 */ /* 0x000fe20000000a00 */
[----:B------:R-:W1:Y:S01]  /*6320*/  LDC R18, c[0x0][0x144] ;  /* 0x00005100ff127b82 */ /* 0x000e620000000800 */
[----:B------:R-:W-:Y:S01]  /*6330*/  ISETP.NE.U32.AND P1, PT, RZ, UR8, PT ;  /* 0x00000008ff007c0c */ /* 0x000fe2000bf25070 */
[----:B------:R-:W2:Y:S01]  /*6340*/  S2R R6, SR_CTAID.Y ;  /* 0x0000000000067919 */ /* 0x000ea20000002600 */
[----:B------:R-:W-:Y:S01]  /*6350*/  ULDC UR10, c[0x0][0x150] ;  /* 0x00005400000a7ab9 */ /* 0x000fe20000000800 */
[----:B------:R-:W-:Y:S01]  /*6360*/  ULDC UR11, c[0x0][0x630] ;  /* 0x00018c00000b7ab9 */ /* 0x000fe20000000800 */
[----:B------:R-:W-:Y:S01]  /*6370*/  ISETP.NE.AND.EX P1, PT, RZ, UR9, PT, P1 ;  /* 0x00000009ff007c0c */ /* 0x000fe2000bf25310 */
[----:B------:R-:W-:Y:S01]  /*6380*/  IMAD.MOV.U32 R4, RZ, RZ, R2 ;  /* 0x000000ffff047224 */ /* 0x000fe200078e0002 */
[----:B0-----:R-:W-:-:S05]  /*6390*/  I2FP.F32.U32 R5, R17 ;  /* 0x0000001100057245 */ /* 0x001fca0000201000 */
[----:B------:R-:W-:Y:S01]  /*63a0*/  FMUL R20, R5, UR10 ;  /* 0x0000000a05147c20 */ /* 0x000fe20008400000 */
[----:B------:R-:W-:-:S05]  /*63b0*/  IMAD.MOV.U32 R5, RZ, RZ, R3 ;  /* 0x000000ffff057224 */ /* 0x000fca00078e0003 */
[----:B--2---:R-:W-:Y:S05]  /*63c0*/  @!P1 BRA `(.L_x_123) ;  /* 0x0000000000289947 */ /* 0x004fea0003800000 */
[----:B------:R-:W-:Y:S02]  /*63d0*/  ULDC UR10, c[0x0][0x634] ;  /* 0x00018d00000a7ab9 */ /* 0x000fe40000000800 */
[----:B------:R-:W-:-:S05]  /*63e0*/  IADD3 R5, P1, R2, UR10, RZ ;  /* 0x0000000a02057c10 */ /* 0x000fca000ff3e0ff */
[----:B------:R-:W-:-:S04]  /*63f0*/  IMAD.X R19, RZ, RZ, R3, P1 ;  /* 0x000000ffff137224 */ /* 0x000fc800008e0603 */
[----:B------:R-:W-:-:S04]  /*6400*/  IMAD.WIDE.U32 R10, R19, UR8, RZ ;  /* 0x00000008130a7c25 */ /* 0x000fc8000f8e00ff */
[----:B------:R-:W-:-:S04]  /*6410*/  IMAD.WIDE.U32 R10, P1, R5, UR9, R10 ;  /* 0x00000009050a7c25 */ /* 0x000fc8000f82000a */
[----:B------:R-:W-:-:S04]  /*6420*/  IMAD.WIDE.U32 R4, R5, UR8, RZ ;  /* 0x0000000805047c25 */ /* 0x000fc8000f8e00ff */
[----:B------:R-:W-:Y:S01]  /*6430*/  IMAD.MOV.U32 R4, RZ, RZ, R11 ;  /* 0x000000ffff047224 */ /* 0x000fe200078e000b */
[----:B------:R-:W-:Y:S01]  /*6440*/  IADD3 RZ, P3, R5, R10, RZ ;  /* 0x0000000a05ff7210 */ /* 0x000fe20007f7e0ff */
[----:B------:R-:W-:-:S04]  /*6450*/  IMAD.X R5, RZ, RZ, RZ, P1 ;  /* 0x000000ffff057224 */ /* 0x000fc800008e06ff */
[----:B------:R-:W-:-:S08]  /*6460*/  IMAD.WIDE.U32.X R4, R19, UR9, R4, P3 ;  /* 0x0000000913047c25 */ /* 0x000fd000098e0404 */
.L_x_123:
[--C-:B------:R-:W-:Y:S01]  /*6470*/  SHF.R.U64 R16, R4, UR11, R5.reuse ;  /* 0x0000000b04107c19 */ /* 0x100fe20008001205 */
[----:B------:R-:W0:Y:S01]  /*6480*/  F2I.U32.TRUNC.NTZ R20, R20 ;  /* 0x0000001400147305 */ /* 0x000e22000020f000 */
[----:B------:R-:W-:Y:S01]  /*6490*/  SHF.R.U32.HI R4, RZ, UR11, R5 ;  /* 0x0000000bff047c19 */ /* 0x000fe20008011605 */
[----:B------:R-:W-:Y:S01]  /*64a0*/  ULDC.64 UR8, c[0x0][0x620] ;  /* 0x0001880000087ab9 */ /* 0x000fe20000000a00 */
[----:B------:R-:W-:Y:S01]  /*64b0*/  IADD3 R11, P1, RZ, -R16, RZ ;  /* 0x80000010ff0b7210 */ /* 0x000fe20007f3e0ff */
[----:B------:R-:W-:Y:S01]  /*64c0*/  ULDC.64 UR10, c[0x0][0x640] ;  /* 0x00019000000a7ab9 */ /* 0x000fe20000000a00 */
[----:B------:R-:W2:Y:S03]  /*64d0*/  LDC R21, c[0x0][0x148] ;  /* 0x00005200ff157b82 */ /* 0x000ea60000000800 */
[----:B------:R-:W-:Y:S01]  /*64e0*/  IMAD.X R4, RZ, RZ, ~R4, P1 ;  /* 0x000000ffff047224 */ /* 0x000fe200008e0e04 */
[----:B------:R-:W-:-:S03]  /*64f0*/  ISETP.NE.U32.AND P1, PT, RZ, UR10, PT ;  /* 0x0000000aff007c0c */ /* 0x000fc6000bf25070 */
[----:B------:R-:W-:Y:S01]  /*6500*/  IMAD R10, R4, UR8, RZ ;  /* 0x00000008040a7c24 */ /* 0x000fe2000f8e02ff */
[----:B------:R-:W-:Y:S01]  /*6510*/  ISETP.NE.AND.EX P1, PT, RZ, UR11, PT, P1 ;  /* 0x0000000bff007c0c */ /* 0x000fe2000bf25310 */
[----:B------:R-:W-:Y:S01]  /*6520*/  IMAD.WIDE.U32 R4, R11, UR8, R2 ;  /* 0x000000080b047c25 */ /* 0x000fe2000f8e0002 */
[----:B------:R-:W-:-:S03]  /*6530*/  ULDC UR8, c[0x0][0x618] ;  /* 0x0001860000087ab9 */ /* 0x000fc60000000800 */
[----:B------:R-:W-:Y:S01]  /*6540*/  IMAD R11, R11, UR9, R10 ;  /* 0x000000090b0b7c24 */ /* 0x000fe2000f8e020a */
[----:B------:R-:W-:Y:S01]  /*6550*/  ULDC UR9, c[0x0][0x154] ;  /* 0x0000550000097ab9 */ /* 0x000fe20000000800 */
[----:B0-----:R-:W-:Y:S02]  /*6560*/  IMAD.MOV R10, RZ, RZ, -R20 ;  /* 0x000000ffff0a7224 */ /* 0x001fe400078e0a14 */
[----:B------:R-:W-:Y:S02]  /*6570*/  IMAD.IADD R5, R5, 0x1, R11 ;  /* 0x0000000105057824 */ /* 0x000fe400078e020b */
[----:B-1----:R-:W-:Y:S01]  /*6580*/  IMAD R17, R18, R10, R17 ;  /* 0x0000000a12117224 */ /* 0x002fe200078e0211 */
[----:B------:R-:W-:Y:S02]  /*6590*/  I2FP.F32.U32 R10, R6 ;  /* 0x00000006000a7245 */ /* 0x000fe40000201000 */
[--C-:B------:R-:W-:Y:S02]  /*65a0*/  SHF.R.U64 R18, R4, UR8, R5.reuse ;  /* 0x0000000804127c19 */ /* 0x100fe40008001205 */
[----:B------:R-:W-:Y:S01]  /*65b0*/  SHF.R.U32.HI R5, RZ, UR8, R5 ;  /* 0x00000008ff057c19 */ /* 0x000fe20008011605 */
[----:B------:R-:W-:Y:S01]  /*65c0*/  FMUL R10, R10, UR9 ;  /* 0x000000090a0a7c20 */ /* 0x000fe20008400000 */
[----:B------:R-:W-:-:S02]  /*65d0*/  ULDC UR8, c[0x0][0x608] ;  /* 0x0001820000087ab9 */ /* 0x000fc40000000800 */
[--C-:B------:R-:W-:Y:S01]  /*65e0*/  SHF.R.U64 R20, R18, UR8, R5.reuse ;  /* 0x0000000812147c19 */ /* 0x100fe20008001205 */
[----:B------:R0:W1:Y:S01]  /*65f0*/  F2I.U32.TRUNC.NTZ R22, R10 ;  /* 0x0000000a00167305 */ /* 0x000062000020f000 */
[----:B------:R-:W-:Y:S01]  /*6600*/  SHF.R.U32.HI R5, RZ, UR8, R5 ;  /* 0x00000008ff057c19 */ /* 0x000fe20008011605 */
[----:B------:R-:W-:-:S03]  /*6610*/  ULDC UR8, c[0x0][0x658] ;  /* 0x0001960000087ab9 */ /* 0x000fc60000000800 */
[--C-:B------:R-:W-:Y:S02]  /*6620*/  SHF.R.U64 R19, R20, UR8, R5.reuse ;  /* 0x0000000814137c19 */ /* 0x100fe40008001205 */
[----:B------:R-:W-:-:S03]  /*6630*/  SHF.R.U32.HI R23, RZ, UR8, R5 ;  /* 0x00000008ff177c19 */ /* 0x000fc60008011605 */
[----:B------:R-:W-:Y:S02]  /*6640*/  IMAD.MOV.U32 R4, RZ, RZ, R19 ;  /* 0x000000ffff047224 */ /* 0x000fe400078e0013 */
[----:B------:R-:W-:Y:S01]  /*6650*/  IMAD.MOV.U32 R5, RZ, RZ, R23 ;  /* 0x000000ffff057224 */ /* 0x000fe200078e0017 */
[----:B0-----:R-:W-:Y:S06]  /*6660*/  @!P1 BRA `(.L_x_124) ;  /* 0x0000000000289947 */ /* 0x001fec0003800000 */
        /* <DEDUP_REMOVED lines=10> */
.L_x_124:
[----:B------:R-:W-:Y:S01]  /*6710*/  ULDC UR8, c[0x0][0x648] ;  /* 0x0001920000087ab9 */ /* 0x000fe20000000800 */
[----:B-1----:R-:W-:Y:S01]  /*6720*/  IMAD.MOV R22, RZ, RZ, -R22 ;  /* 0x000000ffff167224 */ /* 0x002fe200078e0a16 */
[----:B------:R-:W-:Y:S01]  /*6730*/  SHF.R.U64 R5, R4, UR8, R5 ;  /* 0x0000000804057c19 */ /* 0x000fe20008001205 */
[----:B------:R-:W-:Y:S01]  /*6740*/  ULDC UR8, c[0x0][0x638] ;  /* 0x00018e0000087ab9 */ /* 0x000fe20000000800 */
[----:B------:R-:W-:Y:S01]  /*6750*/  LOP3.LUT R4, R20, UR7, RZ, 0xc0, !PT ;  /* 0x0000000714047c12 */ /* 0x000fe2000f8ec0ff */
[----:B--2---:R-:W-:Y:S01]  /*6760*/  @P4 IMAD R17, R21, R22, R6 ;  /* 0x0000001615114224 */ /* 0x004fe200078e0206 */
[----:B------:R-:W-:Y:S01]  /*6770*/  LOP3.LUT R18, R18, UR4, RZ, 0xc0, !PT ;  /* 0x0000000412127c12 */ /* 0x000fe2000f8ec0ff */
[----:B------:R-:W-:Y:S01]  /*6780*/  IMAD.MOV R6, RZ, RZ, -R5 ;  /* 0x000000ffff067224 */ /* 0x000fe200078e0a05 */
[----:B------:R-:W-:Y:S01]  /*6790*/  ULDC UR9, c[0x0][0x610] ;  /* 0x0001840000097ab9 */ /* 0x000fe20000000800 */
[----:B------:R-:W-:Y:S02]  /*67a0*/  IMAD R4, R5, UR5, R4 ;  /* 0x0000000505047c24 */ /* 0x000fe4000f8e0204 */
[----:B------:R-:W-:Y:S01]  /*67b0*/  IMAD R19, R6, UR8, R19 ;  /* 0x0000000806137c24 */ /* 0x000fe2000f8e0213 */
[----:B------:R-:W-:Y:S01]  /*67c0*/  ULDC UR8, c[0x0][0x600] ;  /* 0x0001800000087ab9 */ /* 0x000fe20000000800 */
[----:B------:R-:W-:-:S02]  /*67d0*/  IMAD R17, R4, UR9, R17 ;  /* 0x0000000904117c24 */ /* 0x000fc4000f8e0211 */
[----:B------:R-:W-:Y:S02]  /*67e0*/  IMAD R6, R19, UR8, R18 ;  /* 0x0000000813067c24 */ /* 0x000fe4000f8e0212 */
[----:B------:R-:W-:Y:S02]  /*67f0*/  IMAD.MOV.U32 R10, RZ, RZ, 0x1 ;  /* 0x00000001ff0a7424 */ /* 0x000fe400078e00ff */
[----:B------:R-:W-:Y:S01]  /*6800*/  IMAD.MOV.U32 R5, RZ, RZ, R16 ;  /* 0x000000ffff057224 */ /* 0x000fe200078e0010 */
[----:B------:R-:W-:Y:S02]  /*6810*/  SEL R4, R6, R17, !P4 ;  /* 0x0000001106047207 */ /* 0x000fe40006000000 */
[----:B------:R-:W-:-:S07]  /*6820*/  SEL R6, R17, R6, !P4 ;  /* 0x0000000611067207 */ /* 0x000fce0006000000 */
.L_x_122:
[----:B------:R-:W-:Y:S05]  /*6830*/  BSYNC B1 ;  /* 0x0000000000017941 */ /* 0x000fea0003800000 */
.L_x_121:
[----:B------:R-:W-:-:S13]  /*6840*/  LOP3.LUT P1, RZ, R10, 0xff, RZ, 0xc0, !PT ;  /* 0x000000ff0aff7812 */ /* 0x000fda000782c0ff */
[----:B------:R-:W-:Y:S05]  /*6850*/  @P1 BRA `(.L_x_125) ;  /* 0xfffffff4002c1947 */ /* 0x000fea000383ffff */
[----:B------:R-:W-:Y:S05]  /*6860*/  BSYNC B0 ;  /* 0x0000000000007941 */ /* 0x000fea0003800000 */
.L_x_113:
[----:B------:R-:W-:-:S03]  /*6870*/  UMOV UR8, 0xffffffff ;  /* 0xffffffff00087882 */ /* 0x000fc60000000000 */
[----:B------:R-:W-:Y:S05]  /*6880*/  BRA.DIV UR8, `(.L_x_126) ;  /* 0x0000000a08b47947 */ /* 0x000fea000b800000 */
[----:B------:R-:W-:-:S13]  /*6890*/  ELECT P0, URZ, PT ;  /* 0x00000000003f782f */ /* 0x000fda0003800000 */
.L_x_152:
[----:B------:R-:W-:Y:S04]  /*68a0*/  BSSY B0, `(.L_x_127) ;  /* 0x0000085000007945 */ /* 0x000fe80003800000 */
[----:B------:R-:W-:Y:S05]  /*68b0*/  @!P0 BRA `(.L_x_128) ;  /* 0x00000008000c8947 */ /* 0x000fea0003800000 */
[----:B------:R-:W-:-:S04]  /*68c0*/  LOP3.LUT R7, R7, 0x2, RZ, 0xfc, !PT ;  /* 0x0000000207077812 */ /* 0x000fc800078efcff */
[----:B------:R-:W-:-:S13]  /*68d0*/  ISETP.NE.AND P0, PT, R7, 0x3, PT ;  /* 0x000000030700780c */ /* 0x000fda0003f05270 */
[----:B------:R-:W-:Y:S05]  /*68e0*/  @!P0 BRA `(.L_x_129) ;  /* 0x0000000000048947 */ /* 0x000fea0003800000 */
[----:B------:R-:W-:Y:S01]  /*68f0*/  BPT.TRAP 0x1 ;  /* 0x000000040000795c */ /* 0x000fe20000300000 */
.L_x_129:
[----:B------:R-:W0:Y:S01]  /*6900*/  S2R R3, SR_CgaCtaId ;  /* 0x0000000000037919 */ /* 0x000e220000008800 */
[----:B------:R-:W-:Y:S02]  /*6910*/  MOV R0, 0x400 ;  /* 0x0000040000007802 */ /* 0x000fe40000000f00 */
[----:B------:R-:W-:Y:S02]  /*6920*/  SHF.L.U32 R2, R12, 0x1f, RZ ;  /* 0x0000001f0c027819 */ /* 0x000fe400000006ff */
[----:B0-----:R-:W-:-:S05]  /*6930*/  LEA R0, R3, R0, 0x18 ;  /* 0x0000000003007211 */ /* 0x001fca00078ec0ff */
[----:B------:R-:W-:-:S04]  /*6940*/  VIADD R0, R0, 0x70 ;  /* 0x0000007000007836 */ /* 0x000fc80000000000 */
[C---:B------:R-:W-:Y:S02]  /*6950*/  IMAD R5, R15.reuse, 0x8, R0 ;  /* 0x000000080f057824 */ /* 0x040fe400078e0200 */
[----:B------:R-:W-:Y:S02]  /*6960*/  VIADD R15, R15, 0x1 ;  /* 0x000000010f0f7836 */ /* 0x000fe40000000000 */
[----:B------:R-:W0:Y:S03]  /*6970*/  SYNCS.PHASECHK.TRANS64.TRYWAIT P0, [R5+URZ], R2 ;  /* 0x00000002050075a7 */ /* 0x000e26000800017f */
[----:B------:R-:W-:-:S04]  /*6980*/  ISETP.NE.AND P1, PT, R15, 0xe, PT ;  /* 0x0000000e0f00780c */ /* 0x000fc80003f25270 */
[----:B------:R-:W-:Y:S02]  /*6990*/  SEL R3, RZ, 0x1, P1 ;  /* 0x00000001ff037807 */ /* 0x000fe40000800000 */
[----:B------:R-:W-:Y:S02]  /*69a0*/  SEL R15, R15, RZ, P1 ;  /* 0x000000ff0f0f7207 */ /* 0x000fe40000800000 */
[----:B------:R-:W-:-:S03]  /*69b0*/  LOP3.LUT R12, R12, R3, RZ, 0x3c, !PT ;  /* 0x000000030c0c7212 */ /* 0x000fc600078e3cff */
[----:B------:R-:W-:Y:S01]  /*69c0*/  IMAD R7, R15, 0x8, R0 ;  /* 0x000000080f077824 */ /* 0x000fe200078e0200 */
[----:B------:R-:W-:Y:S01]  /*69d0*/  SHF.L.U32 R4, R12, 0x1f, RZ ;  /* 0x0000001f0c047819 */ /* 0x000fe200000006ff */
[----:B0-----:R-:W-:Y:S06]  /*69e0*/  @!P0 BRA `(.L_x_130) ;  /* 0x0000000800808947 */ /* 0x001fec0003800000 */
.L_x_153:
[----:B------:R-:W1:Y:S01]  /*69f0*/  SYNCS.PHASECHK.TRANS64.TRYWAIT P0, [R7+URZ], R4 ;  /* 0x00000004070075a7 */ /* 0x000e62000800017f */
[----:B0-----:R-:W-:-:S05]  /*6a00*/  VIADD R2, R15, 0x1 ;  /* 0x000000010f027836 */ /* 0x001fca0000000000 */
[----:B------:R-:W-:-:S04]  /*6a10*/  ISETP.NE.AND P1, PT, R2, 0xe, PT ;  /* 0x0000000e0200780c */ /* 0x000fc80003f25270 */
[----:B------:R-:W-:Y:S02]  /*6a20*/  SEL R3, RZ, 0x1, P1 ;  /* 0x00000001ff037807 */ /* 0x000fe40000800000 */
[----:B------:R-:W-:Y:S02]  /*6a30*/  SEL R9, R2, RZ, P1 ;  /* 0x000000ff02097207 */ /* 0x000fe40000800000 */
[----:B------:R-:W-:-:S03]  /*6a40*/  LOP3.LUT R12, R12, R3, RZ, 0x3c, !PT ;  /* 0x000000030c0c7212 */ /* 0x000fc600078e3cff */
[----:B------:R-:W-:Y:S01]  /*6a50*/  IMAD R6, R9, 0x8, R0 ;  /* 0x0000000809067824 */ /* 0x000fe200078e0200 */
[----:B------:R-:W-:Y:S01]  /*6a60*/  SHF.L.U32 R5, R12, 0x1f, RZ ;  /* 0x0000001f0c057819 */ /* 0x000fe200000006ff */
[----:B-1----:R-:W-:Y:S06]  /*6a70*/  @!P0 BRA `(.L_x_131) ;  /* 0x0000000800708947 */ /* 0x002fec0003800000 */
.L_x_154:
[----:B------:R-:W1:Y:S01]  /*6a80*/  SYNCS.PHASECHK.TRANS64.TRYWAIT P0, [R6+URZ], R5 ;  /* 0x00000005060075a7 */ /* 0x000e62000800017f */
[----:B------:R-:W-:-:S05]  /*6a90*/  VIADD R2, R9, 0x1 ;  /* 0x0000000109027836 */ /* 0x000fca0000000000 */
[----:B------:R-:W-:-:S04]  /*6aa0*/  ISETP.NE.AND P1, PT, R2, 0xe, PT ;  /* 0x0000000e0200780c */ /* 0x000fc80003f25270 */
[----:B------:R-:W-:Y:S02]  /*6ab0*/  SEL R3, RZ, 0x1, P1 ;  /* 0x00000001ff037807 */ /* 0x000fe40000800000 */
[----:B0-----:R-:W-:Y:S02]  /*6ac0*/  SEL R7, R2, RZ, P1 ;  /* 0x000000ff02077207 */ /* 0x001fe40000800000 */
[----:B------:R-:W-:-:S03]  /*6ad0*/  LOP3.LUT R12, R12, R3, RZ, 0x3c, !PT ;  /* 0x000000030c0c7212 */ /* 0x000fc600078e3cff */
[----:B------:R-:W-:Y:S01]  /*6ae0*/  IMAD R9, R7, 0x8, R0 ;  /* 0x0000000807097824 */ /* 0x000fe200078e0200 */
[----:B------:R-:W-:Y:S01]  /*6af0*/  SHF.L.U32 R4, R12, 0x1f, RZ ;  /* 0x0000001f0c047819 */ /* 0x000fe200000006ff */
[----:B-1----:R-:W-:Y:S06]  /*6b00*/  @!P0 BRA `(.L_x_132) ;  /* 0x0000000800608947 */ /* 0x002fec0003800000 */
.L_x_155:
[----:B------:R-:W1:Y:S01]  /*6b10*/  SYNCS.PHASECHK.TRANS64.TRYWAIT P0, [R9+URZ], R4 ;  /* 0x00000004090075a7 */ /* 0x000e62000800017f */
[----:B------:R-:W-:-:S05]  /*6b20*/  VIADD R2, R7, 0x1 ;  /* 0x0000000107027836 */ /* 0x000fca0000000000 */
[----:B------:R-:W-:-:S04]  /*6b30*/  ISETP.NE.AND P1, PT, R2, 0xe, PT ;  /* 0x0000000e0200780c */ /* 0x000fc80003f25270 */
[----:B------:R-:W-:Y:S02]  /*6b40*/  SEL R3, RZ, 0x1, P1 ;  /* 0x00000001ff037807 */ /* 0x000fe40000800000 */
[----:B------:R-:W-:Y:S02]  /*6b50*/  SEL R7, R2, RZ, P1 ;  /* 0x000000ff02077207 */ /* 0x000fe40000800000 */
[----:B------:R-:W-:-:S03]  /*6b60*/  LOP3.LUT R12, R12, R3, RZ, 0x3c, !PT ;  /* 0x000000030c0c7212 */ /* 0x000fc600078e3cff */
[----:B0-----:R-:W-:Y:S01]  /*6b70*/  IMAD R6, R7, 0x8, R0 ;  /* 0x0000000807067824 */ /* 0x001fe200078e0200 */
[----:B------:R-:W-:Y:S01]  /*6b80*/  SHF.L.U32 R5, R12, 0x1f, RZ ;  /* 0x0000001f0c057819 */ /* 0x000fe200000006ff */
[----:B-1----:R-:W-:Y:S06]  /*6b90*/  @!P0 BRA `(.L_x_133) ;  /* 0x0000000800508947 */ /* 0x002fec0003800000 */
.L_x_156:
        /* <DEDUP_REMOVED lines=9> */
.L_x_157:
        /* <DEDUP_REMOVED lines=9> */
.L_x_158:
        /* <DEDUP_REMOVED lines=9> */
.L_x_159:
        /* <DEDUP_REMOVED lines=9> */
.L_x_160:
        /* <DEDUP_REMOVED lines=9> */
.L_x_161:
        /* <DEDUP_REMOVED lines=9> */
.L_x_162:
        /* <DEDUP_REMOVED lines=9> */
.L_x_163:
        /* <DEDUP_REMOVED lines=9> */
.L_x_164:
[----:B------:R-:W1:Y:S01]  /*7020*/  SYNCS.PHASECHK.TRANS64.TRYWAIT P0, [R6+URZ], R5 ;  /* 0x00000005060075a7 */ /* 0x000e62000800017f */
[----:B------:R-:W-:-:S05]  /*7030*/  VIADD R2, R7, 0x1 ;  /* 0x0000000107027836 */ /* 0x000fca0000000000 */
[----:B------:R-:W-:-:S04]  /*7040*/  ISETP.NE.AND P1, PT, R2, 0xe, PT ;  /* 0x0000000e0200780c */ /* 0x000fc80003f25270 */
[----:B0-----:R-:W-:Y:S02]  /*7050*/  SEL R4, RZ, 0x1, P1 ;  /* 0x00000001ff047807 */ /* 0x001fe40000800000 */
[----:B------:R-:W-:Y:S02]  /*7060*/  SEL R3, R2, RZ, P1 ;  /* 0x000000ff02037207 */ /* 0x000fe40000800000 */
[----:B------:R-:W-:Y:S01]  /*7070*/  LOP3.LUT R4, R11, R4, RZ, 0x3c, !PT ;  /* 0x000000040b047212 */ /* 0x000fe200078e3cff */
[----:B-1----:R-:W-:Y:S06]  /*7080*/  @!P0 BRA `(.L_x_142) ;  /* 0x0000000400c88947 */ /* 0x002fec0003800000 */
.L_x_165:
[----:B------:R-:W-:Y:S01]  /*7090*/  IMAD R3, R3, 0x8, R0 ;  /* 0x0000000803037824 */ /* 0x000fe200078e0200 */
[----:B------:R-:W-:-:S07]  /*70a0*/  SHF.L.U32 R0, R4, 0x1f, RZ ;  /* 0x0000001f04007819 */ /* 0x000fce00000006ff */
.L_x_143:
[----:B-1----:R1:W2:Y:S02]  /*70b0*/  SYNCS.PHASECHK.TRANS64.TRYWAIT P0, [R3+URZ], R0 ;  /* 0x00000000030075a7 */ /* 0x0022a4000800017f */
[----:B--2---:R-:W-:Y:S05]  /*70c0*/  @!P0 NANOSLEEP.SYNCS 0x989680 ;  /* 0x009896800000895d */ /* 0x004fea0003900000 */
[----:B------:R-:W2:Y:S02]  /*70d0*/  @!P0 SYNCS.PHASECHK.TRANS64 P0, [R3+URZ], R0 ;  /* 0x00000000030085a7 */ /* 0x000ea4000800007f */
[----:B--2---:R-:W-:Y:S05]  /*70e0*/  @!P0 BRA `(.L_x_143) ;  /* 0xfffffffc00f08947 */ /* 0x004fea000383ffff */
.L_x_128:
[----:B------:R-:W-:Y:S05]  /*70f0*/  BSYNC B0 ;  /* 0x0000000000007941 */ /* 0x000fea0003800000 */
.L_x_127:
[----:B------:R-:W-:Y:S05]  /*7100*/  EXIT ;  /* 0x000000000000794d */ /* 0x000fea0003800000 */
.L_x_20:
[----:B0-----:R-:W-:-:S04]  /*7110*/  IMAD.U32 R17, RZ, RZ, UR11 ;  /* 0x0000000bff117e24 */ /* 0x001fc8000f8e00ff */
[----:B------:R0:W1:Y:S03]  /*7120*/  SYNCS.PHASECHK.TRANS64.TRYWAIT P0, [R17+URZ+-0x8], R16 ;  /* 0xfffff810110075a7 */ /* 0x000066000800017f */
[----:B-1----:R-:W-:Y:S05]  /*7130*/  @!P0 NANOSLEEP.SYNCS 0x989680 ;  /* 0x009896800000895d */ /* 0x002fea0003900000 */
[----:B------:R-:W1:Y:S02]  /*7140*/  @!P0 SYNCS.PHASECHK.TRANS64 P0, [R17+URZ+-0x8], R16 ;  /* 0xfffff810110085a7 */ /* 0x000e64000800007f */
[----:B-1----:R-:W-:Y:S05]  /*7150*/  @!P0 BRA `(.L_x_20) ;  /* 0xfffffffc00ec8947 */ /* 0x002fea000383ffff */
[----:B------:R-:W-:Y:S05]  /*7160*/  BRA `(.L_x_144) ;  /* 0xffffffa400c87947 */ /* 0x000fea000383ffff */
.L_x_25:
[----:B-1----:R-:W-:-:S04]  /*7170*/  IMAD.U32 R17, RZ, RZ, UR6 ;  /* 0x00000006ff117e24 */ /* 0x002fc8000f8e00ff */
[----:B------:R1:W4:Y:S03]  /*7180*/  SYNCS.PHASECHK.TRANS64.TRYWAIT P0, [R17+URZ], R16 ;  /* 0x00000010110075a7 */ /* 0x000326000800017f */
[----:B----4-:R-:W-:Y:S05]  /*7190*/  @!P0 NANOSLEEP.SYNCS 0x989680 ;  /* 0x009896800000895d */ /* 0x010fea0003900000 */
[----:B------:R-:W4:Y:S02]  /*71a0*/  @!P0 SYNCS.PHASECHK.TRANS64 P0, [R17+URZ], R16 ;  /* 0x00000010110085a7 */ /* 0x000f24000800007f */
[----:B----4-:R-:W-:Y:S05]  /*71b0*/  @!P0 BRA `(.L_x_25) ;  /* 0xfffffffc00ec8947 */ /* 0x010fea000383ffff */
[----:B------:R-:W-:Y:S05]  /*71c0*/  BRA `(.L_x_24) ;  /* 0xffffffa800707947 */ /* 0x000fea000383ffff */
.L_x_31:
[----:B-1----:R-:W-:-:S04]  /*71d0*/  IMAD.U32 R19, RZ, RZ, UR16 ;  /* 0x00000010ff137e24 */ /* 0x002fc8000f8e00ff */
[----:B------:R1:W4:Y:S03]  /*71e0*/  SYNCS.PHASECHK.TRANS64.TRYWAIT P0, [R19+URZ], R18 ;  /* 0x00000012130075a7 */ /* 0x000326000800017f */
[----:B----4-:R-:W-:Y:S05]  /*71f0*/  @!P0 NANOSLEEP.SYNCS 0x989680 ;  /* 0x009896800000895d */ /* 0x010fea0003900000 */
[----:B------:R-:W4:Y:S02]  /*7200*/  @!P0 SYNCS.PHASECHK.TRANS64 P0, [R19+URZ], R18 ;  /* 0x00000012130085a7 */ /* 0x000f24000800007f */
[----:B----4-:R-:W-:Y:S05]  /*7210*/  @!P0 BRA `(.L_x_31) ;  /* 0xfffffffc00ec8947 */ /* 0x010fea000383ffff */
[----:B------:R-:W-:Y:S05]  /*7220*/  BRA `(.L_x_30) ;  /* 0xffffffac00f47947 */ /* 0x000fea000383ffff */
.L_x_41:
[----:B0-----:R-:W-:-:S04]  /*7230*/  IMAD.U32 R17, RZ, RZ, UR11 ;  /* 0x0000000bff117e24 */ /* 0x001fc8000f8e00ff */
[----:B------:R0:W1:Y:S03]  /*7240*/  SYNCS.PHASECHK.TRANS64.TRYWAIT P0, [R17+URZ+0x8], R16 ;  /* 0x00000810110075a7 */ /* 0x000066000800017f */
[----:B-1----:R-:W-:Y:S05]  /*7250*/  @!P0 NANOSLEEP.SYNCS 0x989680 ;  /* 0x009896800000895d */ /* 0x002fea0003900000 */
[----:B------:R-:W1:Y:S02]  /*7260*/  @!P0 SYNCS.PHASECHK.TRANS64 P0, [R17+URZ+0x8], R16 ;  /* 0x00000810110085a7 */ /* 0x000e64000800007f */
[----:B-1----:R-:W-:Y:S05]  /*7270*/  @!P0 BRA `(.L_x_41) ;  /* 0xfffffffc00ec8947 */ /* 0x002fea000383ffff */
[----:B------:R-:W-:Y:S05]  /*7280*/  BRA `(.L_x_145) ;  /* 0xffffffb8007c7947 */ /* 0x000fea000383ffff */
.L_x_114:
[----:B------:R-:W-:Y:S01]  /*7290*/  BSSY B1, `(.L_x_146) ;  /* 0x0000006000017945 */ /* 0x000fe20003800000 */
[----:B------:R-:W-:-:S07]  /*72a0*/  IMAD.MOV.U32 R10, RZ, RZ, -0x1 ;  /* 0xffffffffff0a7424 */ /* 0x000fce00078e00ff */
[----:B------:R-:W-:Y:S05]  /*72b0*/  WARPSYNC.COLLECTIVE R10, `(.L_x_147) ;  /* 0x000000000a0c7348 */ /* 0x000fea0003c00000 */
[----:B------:R-:W-:Y:S02]  /*72c0*/  ELECT P1, UR62, PT ;  /* 0x00000000003e782f */ /* 0x000fe40003820000 */
[----:B------:R-:W-:Y:S01]  /*72d0*/  MOV R10, UR62 ;  /* 0x0000003e000a7c02 */ /* 0x000fe20008000f00 */
[----:B------:R-:W-:Y:S10]  /*72e0*/  ENDCOLLECTIVE ;  /* 0x000000000000791b */ /* 0x000ff40003800000 */
.L_x_147:
[----:B------:R-:W-:Y:S05]  /*72f0*/  BSYNC B1 ;  /* 0x0000000000017941 */ /* 0x000fea0003800000 */
.L_x_146:
[----:B------:R-:W-:Y:S05]  /*7300*/  BRA `(.L_x_148) ;  /* 0xffffffe8008c7947 */ /* 0x000fea000383ffff */
.L_x_117:
[----:B-1----:R1:W2:Y:S02]  /*7310*/  SYNCS.PHASECHK.TRANS64.TRYWAIT P1, [R19+URZ+0x70], R10 ;  /* 0x0000700a130075a7 */ /* 0x0022a4000802017f */
[----:B--2---:R-:W-:Y:S05]  /*7320*/  @!P1 NANOSLEEP.SYNCS 0x989680 ;  /* 0x009896800000995d */ /* 0x004fea0003900000 */
[----:B------:R-:W2:Y:S02]  /*7330*/  @!P1 SYNCS.PHASECHK.TRANS64 P1, [R19+URZ+0x70], R10 ;  /* 0x0000700a130095a7 */ /* 0x000ea4000802007f */
[----:B--2---:R-:W-:Y:S05]  /*7340*/  @!P1 BRA `(.L_x_117) ;  /* 0xfffffffc00f09947 */ /* 0x004fea000383ffff */
[----:B------:R-:W-:Y:S05]  /*7350*/  BRA `(.L_x_149) ;  /* 0xffffffe800c47947 */ /* 0x000fea000383ffff */
.L_x_126:
[----:B------:R-:W-:Y:S01]  /*7360*/  BSSY B0, `(.L_x_150) ;  /* 0x0000006000007945 */ /* 0x000fe20003800000 */
[----:B------:R-:W-:-:S07]  /*7370*/  IMAD.MOV.U32 R10, RZ, RZ, -0x1 ;  /* 0xffffffffff0a7424 */ /* 0x000fce00078e00ff */
[----:B------:R-:W-:Y:S05]  /*7380*/  WARPSYNC.COLLECTIVE R10, `(.L_x_151) ;  /* 0x000000000a0c7348 */ /* 0x000fea0003c00000 */
[----:B------:R-:W-:Y:S02]  /*7390*/  ELECT P1, UR62, PT ;  /* 0x00000000003e782f */ /* 0x000fe40003820000 */
[----:B------:R-:W-:Y:S01]  /*73a0*/  MOV R10, UR62 ;  /* 0x0000003e000a7c02 */ /* 0x000fe20008000f00 */
[----:B------:R-:W-:Y:S10]  /*73b0*/  ENDCOLLECTIVE ;  /* 0x000000000000791b */ /* 0x000ff40003800000 */
.L_x_151:
[----:B------:R-:W-:Y:S05]  /*73c0*/  BSYNC B0 ;  /* 0x0000000000007941 */ /* 0x000fea0003800000 */
.L_x_150:
[----:B------:R-:W-:Y:S01]  /*73d0*/  PLOP3.LUT P0, PT, P1, PT, PT, 0x80, 0x0 ;  /* 0x000000000000781c */ /* 0x000fe20000f0f070 */
[----:B------:R-:W-:-:S12]  /*73e0*/  BRA `(.L_x_152) ;  /* 0xfffffff4002c7947 */ /* 0x000fd8000383ffff */
.L_x_130:
[----:B0-----:R0:W1:Y:S02]  /*73f0*/  SYNCS.PHASECHK.TRANS64.TRYWAIT P0, [R5+URZ], R2 ;  /* 0x00000002050075a7 */ /* 0x001064000800017f */
[----:B-1----:R-:W-:Y:S05]  /*7400*/  @!P0 NANOSLEEP.SYNCS 0x989680 ;  /* 0x009896800000895d */ /* 0x002fea0003900000 */
[----:B------:R-:W1:Y:S02]  /*7410*/  @!P0 SYNCS.PHASECHK.TRANS64 P0, [R5+URZ], R2 ;  /* 0x00000002050085a7 */ /* 0x000e64000800007f */
[----:B-1----:R-:W-:Y:S05]  /*7420*/  @!P0 BRA `(.L_x_130) ;  /* 0xfffffffc00f08947 */ /* 0x002fea000383ffff */
[----:B------:R-:W-:Y:S05]  /*7430*/  BRA `(.L_x_153) ;  /* 0xfffffff4006c7947 */ /* 0x000fea000383ffff */
.L_x_131:
[----:B0-----:R0:W1:Y:S02]  /*7440*/  SYNCS.PHASECHK.TRANS64.TRYWAIT P0, [R7+URZ], R4 ;  /* 0x00000004070075a7 */ /* 0x001064000800017f */
[----:B-1----:R-:W-:Y:S05]  /*7450*/  @!P0 NANOSLEEP.SYNCS 0x989680 ;  /* 0x009896800000895d */ /* 0x002fea0003900000 */
[----:B------:R-:W1:Y:S02]  /*7460*/  @!P0 SYNCS.PHASECHK.TRANS64 P0, [R7+URZ], R4 ;  /* 0x00000004070085a7 */ /* 0x000e64000800007f */
[----:B-1----:R-:W-:Y:S05]  /*7470*/  @!P0 BRA `(.L_x_131) ;  /* 0xfffffffc00f08947 */ /* 0x002fea000383ffff */
[----:B------:R-:W-:Y:S05]  /*7480*/  BRA `(.L_x_154) ;  /* 0xfffffff4007c7947 */ /* 0x000fea000383ffff */
.L_x_132:
[----:B0-----:R0:W1:Y:S02]  /*7490*/  SYNCS.PHASECHK.TRANS64.TRYWAIT P0, [R6+URZ], R5 ;  /* 0x00000005060075a7 */ /* 0x001064000800017f */
[----:B-1----:R-:W-:Y:S05]  /*74a0*/  @!P0 NANOSLEEP.SYNCS 0x989680 ;  /* 0x009896800000895d */ /* 0x002fea0003900000 */
[----:B------:R-:W1:Y:S02]  /*74b0*/  @!P0 SYNCS.PHASECHK.TRANS64 P0, [R6+URZ], R5 ;  /* 0x00000005060085a7 */ /* 0x000e64000800007f */
[----:B-1----:R-:W-:Y:S05]  /*74c0*/  @!P0 BRA `(.L_x_132) ;  /* 0xfffffffc00f08947 */ /* 0x002fea000383ffff */
[----:B------:R-:W-:Y:S05]  /*74d0*/  BRA `(.L_x_155) ;  /* 0xfffffff4008c7947 */ /* 0x000fea000383ffff */
.L_x_133:
[----:B0-----:R0:W1:Y:S02]  /*74e0*/  SYNCS.PHASECHK.TRANS64.TRYWAIT P0, [R9+URZ], R4 ;  /* 0x00000004090075a7 */ /* 0x001064000800017f */
[----:B-1----:R-:W-:Y:S05]  /*74f0*/  @!P0 NANOSLEEP.SYNCS 0x989680 ;  /* 0x009896800000895d */ /* 0x002fea0003900000 */
[----:B------:R-:W1:Y:S02]  /*7500*/  @!P0 SYNCS.PHASECHK.TRANS64 P0, [R9+URZ], R4 ;  /* 0x00000004090085a7 */ /* 0x000e64000800007f */
[----:B-1----:R-:W-:Y:S05]  /*7510*/  @!P0 BRA `(.L_x_133) ;  /* 0xfffffffc00f08947 */ /* 0x002fea000383ffff */
[----:B------:R-:W-:Y:S05]  /*7520*/  BRA `(.L_x_156) ;  /* 0xfffffff4009c7947 */ /* 0x000fea000383ffff */
.L_x_134:
[----:B0-----:R0:W1:Y:S02]  /*7530*/  SYNCS.PHASECHK.TRANS64.TRYWAIT P0, [R6+URZ], R5 ;  /* 0x00000005060075a7 */ /* 0x001064000800017f */
[----:B-1----:R-:W-:Y:S05]  /*7540*/  @!P0 NANOSLEEP.SYNCS 0x989680 ;  /* 0x009896800000895d */ /* 0x002fea0003900000 */
[----:B------:R-:W1:Y:S02]  /*7550*/  @!P0 SYNCS.PHASECHK.TRANS64 P0, [R6+URZ], R5 ;  /* 0x00000005060085a7 */ /* 0x000e64000800007f */
[----:B-1----:R-:W-:Y:S05]  /*7560*/  @!P0 BRA `(.L_x_134) ;  /* 0xfffffffc00f08947 */ /* 0x002fea000383ffff */
[----:B------:R-:W-:Y:S05]  /*7570*/  BRA `(.L_x_157) ;  /* 0xfffffff400ac7947 */ /* 0x000fea000383ffff */
.L_x_135:
[----:B0-----:R0:W1:Y:S02]  /*7580*/  SYNCS.PHASECHK.TRANS64.TRYWAIT P0, [R9+URZ], R4 ;  /* 0x00000004090075a7 */ /* 0x001064000800017f */
[----:B-1----:R-:W-:Y:S05]  /*7590*/  @!P0 NANOSLEEP.SYNCS 0x989680 ;  /* 0x009896800000895d */ /* 0x002fea0003900000 */
[----:B------:R-:W1:Y:S02]  /*75a0*/  @!P0 SYNCS.PHASECHK.TRANS64 P0, [R9+URZ], R4 ;  /* 0x00000004090085a7 */ /* 0x000e64000800007f */
[----:B-1----:R-:W-:Y:S05]  /*75b0*/  @!P0 BRA `(.L_x_135) ;  /* 0xfffffffc00f08947 */ /* 0x002fea000383ffff */
[----:B------:R-:W-:Y:S05]  /*75c0*/  BRA `(.L_x_158) ;  /* 0xfffffff400bc7947 */ /* 0x000fea000383ffff */
.L_x_136:
[----:B0-----:R0:W1:Y:S02]  /*75d0*/  SYNCS.PHASECHK.TRANS64.TRYWAIT P0, [R6+URZ], R5 ;  /* 0x00000005060075a7 */ /* 0x001064000800017f */
[----:B-1----:R-:W-:Y:S05]  /*75e0*/  @!P0 NANOSLEEP.SYNCS 0x989680 ;  /* 0x009896800000895d */ /* 0x002fea0003900000 */
[----:B------:R-:W1:Y:S02]  /*75f0*/  @!P0 SYNCS.PHASECHK.TRANS64 P0, [R6+URZ], R5 ;  /* 0x00000005060085a7 */ /* 0x000e64000800007f */
[----:B-1----:R-:W-:Y:S05]  /*7600*/  @!P0 BRA `(.L_x_136) ;  /* 0xfffffffc00f08947 */ /* 0x002fea000383ffff */
[----:B------:R-:W-:Y:S05]  /*7610*/  BRA `(.L_x_159) ;  /* 0xfffffff400cc7947 */ /* 0x000fea000383ffff */
.L_x_137:
[----:B0-----:R0:W1:Y:S02]  /*7620*/  SYNCS.PHASECHK.TRANS64.TRYWAIT P0, [R9+URZ], R4 ;  /* 0x00000004090075a7 */ /* 0x001064000800017f */
[----:B-1----:R-:W-:Y:S05]  /*7630*/  @!P0 NANOSLEEP.SYNCS 0x989680 ;  /* 0x009896800000895d */ /* 0x002fea0003900000 */
[----:B------:R-:W1:Y:S02]  /*7640*/  @!P0 SYNCS.PHASECHK.TRANS64 P0, [R9+URZ], R4 ;  /* 0x00000004090085a7 */ /* 0x000e64000800007f */
[----:B-1----:R-:W-:Y:S05]  /*7650*/  @!P0 BRA `(.L_x_137) ;  /* 0xfffffffc00f08947 */ /* 0x002fea000383ffff */
[----:B------:R-:W-:Y:S05]  /*7660*/  BRA `(.L_x_160) ;  /* 0xfffffff400dc7947 */ /* 0x000fea000383ffff */
.L_x_138:
[----:B0-----:R0:W1:Y:S02]  /*7670*/  SYNCS.PHASECHK.TRANS64.TRYWAIT P0, [R6+URZ], R5 ;  /* 0x00000005060075a7 */ /* 0x001064000800017f */
[----:B-1----:R-:W-:Y:S05]  /*7680*/  @!P0 NANOSLEEP.SYNCS 0x989680 ;  /* 0x009896800000895d */ /* 0x002fea0003900000 */
[----:B------:R-:W1:Y:S02]  /*7690*/  @!P0 SYNCS.PHASECHK.TRANS64 P0, [R6+URZ], R5 ;  /* 0x00000005060085a7 */ /* 0x000e64000800007f */
[----:B-1----:R-:W-:Y:S05]  /*76a0*/  @!P0 BRA `(.L_x_138) ;  /* 0xfffffffc00f08947 */ /* 0x002fea000383ffff */
[----:B------:R-:W-:Y:S05]  /*76b0*/  BRA `(.L_x_161) ;  /* 0xfffffff400ec7947 */ /* 0x000fea000383ffff */
.L_x_139:
[----:B0-----:R0:W1:Y:S02]  /*76c0*/  SYNCS.PHASECHK.TRANS64.TRYWAIT P0, [R9+URZ], R4 ;  /* 0x00000004090075a7 */ /* 0x001064000800017f */
[----:B-1----:R-:W-:Y:S05]  /*76d0*/  @!P0 NANOSLEEP.SYNCS 0x989680 ;  /* 0x009896800000895d */ /* 0x002fea0003900000 */
[----:B------:R-:W1:Y:S02]  /*76e0*/  @!P0 SYNCS.PHASECHK.TRANS64 P0, [R9+URZ], R4 ;  /* 0x00000004090085a7 */ /* 0x000e64000800007f */
[----:B-1----:R-:W-:Y:S05]  /*76f0*/  @!P0 BRA `(.L_x_139) ;  /* 0xfffffffc00f08947 */ /* 0x002fea000383ffff */
[----:B------:R-:W-:Y:S05]  /*7700*/  BRA `(.L_x_162) ;  /* 0xfffffff400fc7947 */ /* 0x000fea000383ffff */
.L_x_140:
[----:B0-----:R0:W1:Y:S02]  /*7710*/  SYNCS.PHASECHK.TRANS64.TRYWAIT P0, [R6+URZ], R5 ;  /* 0x00000005060075a7 */ /* 0x001064000800017f */
[----:B-1----:R-:W-:Y:S05]  /*7720*/  @!P0 NANOSLEEP.SYNCS 0x989680 ;  /* 0x009896800000895d */ /* 0x002fea0003900000 */
[----:B------:R-:W1:Y:S02]  /*7730*/  @!P0 SYNCS.PHASECHK.TRANS64 P0, [R6+URZ], R5 ;  /* 0x00000005060085a7 */ /* 0x000e64000800007f */
[----:B-1----:R-:W-:Y:S05]  /*7740*/  @!P0 BRA `(.L_x_140) ;  /* 0xfffffffc00f08947 */ /* 0x002fea000383ffff */
[----:B------:R-:W-:Y:S05]  /*7750*/  BRA `(.L_x_163) ;  /* 0xfffffff8000c7947 */ /* 0x000fea000383ffff */
.L_x_141:
[----:B0-----:R0:W1:Y:S02]  /*7760*/  SYNCS.PHASECHK.TRANS64.TRYWAIT P0, [R9+URZ], R4 ;  /* 0x00000004090075a7 */ /* 0x001064000800017f */
[----:B-1----:R-:W-:Y:S05]  /*7770*/  @!P0 NANOSLEEP.SYNCS 0x989680 ;  /* 0x009896800000895d */ /* 0x002fea0003900000 */
[----:B------:R-:W1:Y:S02]  /*7780*/  @!P0 SYNCS.PHASECHK.TRANS64 P0, [R9+URZ], R4 ;  /* 0x00000004090085a7 */ /* 0x000e64000800007f */
[----:B-1----:R-:W-:Y:S05]  /*7790*/  @!P0 BRA `(.L_x_141) ;  /* 0xfffffffc00f08947 */ /* 0x002fea000383ffff */
[----:B------:R-:W-:Y:S05]  /*77a0*/  BRA `(.L_x_164) ;  /* 0xfffffff8001c7947 */ /* 0x000fea000383ffff */
.L_x_142:
[----:B0-----:R0:W1:Y:S02]  /*77b0*/  SYNCS.PHASECHK.TRANS64.TRYWAIT P0, [R6+URZ], R5 ;  /* 0x00000005060075a7 */ /* 0x001064000800017f */
[----:B-1----:R-:W-:Y:S05]  /*77c0*/  @!P0 NANOSLEEP.SYNCS 0x989680 ;  /* 0x009896800000895d */ /* 0x002fea0003900000 */
[----:B------:R-:W1:Y:S02]  /*77d0*/  @!P0 SYNCS.PHASECHK.TRANS64 P0, [R6+URZ], R5 ;  /* 0x00000005060085a7 */ /* 0x000e64000800007f */
[----:B-1----:R-:W-:Y:S05]  /*77e0*/  @!P0 BRA `(.L_x_142) ;  /* 0xfffffffc00f08947 */ /* 0x002fea000383ffff */
[----:B------:R-:W-:Y:S05]  /*77f0*/  BRA `(.L_x_165) ;  /* 0xfffffff800247947 */ /* 0x000fea000383ffff */
.L_x_166:
[----:B------:R-:W-:-:S00]  /*7800*/  BRA `(.L_x_166) ;  /* 0xfffffffc00fc7947 */ /* 0x000fc0000383ffff */
[----:B------:R-:W-:-:S00]  /*7810*/  NOP ;  /* 0x0000000000007918 */ /* 0x000fc00000000000 */
        /* <DEDUP_REMOVED lines=14> */
.L_x_167:


//--------------------- .nv.shared._ZN7cutlass13device_kernelINS_4gemm6kernel13GemmUniversalIN4cute5tupleIJiiiiEEENS1_10collective13CollectiveMmaINS1_37MainloopSm90TmaGmmaWarpSpecializedFP8ILi14ENS5_IJNS4_1CILi2EEESB_NSA_ILi1EEEEEENS1_32KernelTmaWarpSpecializedPingpongEEENS5_IJNSA_ILi64EEESG_NSA_ILi128EEEEEENS_12float_e5m2_tENS5_IJlSC_lEEESJ_SK_NS4_8TiledMMAINS4_8MMA_AtomIJNS4_4SM904GMMA30MMA_64x64x32_F32E5M2E5M2_SS_TNILNSO_7ScaleInE1ELSQ_1EEEEEENS4_6LayoutINS5_IJSC_SC_SC_EEENS5_IJNSA_ILi0EEESV_SV_EEEEENS5_IJNS4_10UnderscoreESY_SY_EEEEENS4_23SM90_TMA_LOAD_MULTICASTENS4_14ComposedLayoutINS4_7SwizzleILi3ELi4ELi3EEENS4_18smem_ptr_flag_bitsILi8EEENST_INS5_IJNSA_ILi8EEESH_EEENS5_IJSH_SC_EEEEEEEvNS4_8identityES11_S1B_vS1C_EENS_8epilogue10collective6detail29Sm90TmaWarpSpecializedAdapterINS1F_15DefaultEpilogueISJ_SK_SK_NS1E_6thread17LinearCombinationISJ_Li1EffLNS1J_9ScaleType4KindE0ELNS_15FloatRoundStyleE2ESJ_EENS1_15EpilogueDefaultEEEEEvvEEEEvNT_6ParamsE --------------------------
	.section	.nv.shared._ZN7cutlass13device_kernelINS_4gemm6kernel13GemmUniversalIN4cute5tupleIJiiiiEEENS1_10collective13CollectiveMmaINS1_37MainloopSm90TmaGmmaWarpSpecializedFP8ILi14ENS5_IJNS4_1CILi2EEESB_NSA_ILi1EEEEEENS1_32KernelTmaWarpSpecializedPingpongEEENS5_IJNSA_ILi64EEESG_NSA_ILi128EEEEEENS_12float_e5m2_tENS5_IJlSC_lEEESJ_SK_NS4_8TiledMMAINS4_8MMA_AtomIJNS4_4SM904GMMA30MMA_64x64x32_F32E5M2E5M2_SS_TNILNSO_7ScaleInE1ELSQ_1EEEEEENS4_6LayoutINS5_IJSC_SC_SC_EEENS5_IJNSA_ILi0EEESV_SV_EEEEENS5_IJNS4_10UnderscoreESY_SY_EEEEENS4_23SM90_TMA_LOAD_MULTICASTENS4_14ComposedLayoutINS4_7SwizzleILi3ELi4ELi3EEENS4_18smem_ptr_flag_bitsILi8EEENST_INS5_IJNSA_ILi8EEESH_EEENS5_IJSH_SC_EEEEEEEvNS4_8identityES11_S1B_vS1C_EENS_8epilogue10collective6detail29Sm90TmaWarpSpecializedAdapterINS1F_15DefaultEpilogueISJ_SK_SK_NS1E_6thread17LinearCombinationISJ_Li1EffLNS1J_9ScaleType4KindE0ELNS_15FloatRoundStyleE2ESJ_EENS1_15EpilogueDefaultEEEEEvvEEEEvNT_6ParamsE,"aw",@nobits
	.sectionflags	@""
	.align	16
	.zero		1024


//--------------------- .nv.shared.reserved.0     --------------------------
	.section	.nv.shared.reserved.0,"aw",@nobits
	.weak		__nv_reservedSMEM_offset_0_alias
	.size		__nv_reservedSMEM_offset_0_alias, 0, 0
	.other		__nv_reservedSMEM_offset_0_alias,@"STO_CUDA_RESERVED_SHARED STV_DEFAULT"
__nv_reservedSMEM_offset_0_alias:
	.zero		0


//--------------------- .nv.global                --------------------------
	.section	.nv.global,"aw",@nobits
.nv.global:
	.type		_ZN39_INTERNAL_a3b244ad_4_k_cu_30f93f10_49794cute1_E,@object
	.size		_ZN39_INTERNAL_a3b244ad_4_k_cu_30f93f10_49794cute1_E,(_ZN39_INTERNAL_a3b244ad_4_k_cu_30f93f10_49794cuda3std3__45__cpo6cbeginE - _ZN39_INTERNAL_a3b244ad_4_k_cu_30f93f10_49794cute1_E)
_ZN39_INTERNAL_a3b244ad_4_k_cu_30f93f10_49794cute1_E:
	.zero		1
	.type		_ZN39_INTERNAL_a3b244ad_4_k_cu_30f93f10_49794cuda3std3__45__cpo6cbeginE,@object
	.size		_ZN39_INTERNAL_a3b244ad_4_k_cu_30f93f10_49794cuda3std3__45__cpo6cbeginE,(_ZN39_INTERNAL_a3b244ad_4_k_cu_30f93f10_49794cuda3std3__48in_placeE - _ZN39_INTERNAL_a3b244ad_4_k_cu_30f93f10_49794cuda3std3__45__cpo6cbeginE)
_ZN39_INTERNAL_a3b244ad_4_k_cu_30f93f10_49794cuda3std3__45__cpo6cbeginE:
	.zero		1
	.type		_ZN39_INTERNAL_a3b244ad_4_k_cu_30f93f10_49794cuda3std3__48in_placeE,@object
	.size		_ZN39_INTERNAL_a3b244ad_4_k_cu_30f93f10_49794cuda3std3__48in_placeE,(_ZN39_INTERNAL_a3b244ad_4_k_cu_30f93f10_49794cuda3std6ranges3__45__cpo9iter_moveE - _ZN39_INTERNAL_a3b244ad_4_k_cu_30f93f10_49794cuda3std3__48in_placeE)
_ZN39_INTERNAL_a3b244ad_4_k_cu_30f93f10_49794cuda3std3__48in_placeE:
	.zero		1
	.type		_ZN39_INTERNAL_a3b244ad_4_k_cu_30f93f10_49794cuda3std6ranges3__45__cpo9iter_moveE,@object
	.size		_ZN39_INTERNAL_a3b244ad_4_k_cu_30f93f10_49794cuda3std6ranges3__45__cpo9iter_moveE,(_ZN39_INTERNAL_a3b244ad_4_k_cu_30f93f10_49794cuda3std3__45__cpo5beginE - _ZN39_INTERNAL_a3b244ad_4_k_cu_30f93f10_49794cuda3std6ranges3__45__cpo9iter_moveE)
_ZN39_INTERNAL_a3b244ad_4_k_cu_30f93f10_49794cuda3std6ranges3__45__cpo9iter_moveE:
	.zero		1
	.type		_ZN39_INTERNAL_a3b244ad_4_k_cu_30f93f10_49794cuda3std3__45__cpo5beginE,@object
	.size		_ZN39_INTERNAL_a3b244ad_4_k_cu_30f93f10_49794cuda3std3__45__cpo5beginE,(_ZN39_INTERNAL_a3b244ad_4_k_cu_30f93f10_49794cuda3std3__441_GLOBAL__N__a3b244ad_4_k_cu_30f93f10_49796ignoreE - _ZN39_INTERNAL_a3b244ad_4_k_cu_30f93f10_49794cuda3std3__45__cpo5beginE)
_ZN39_INTERNAL_a3b244ad_4_k_cu_30f93f10_49794cuda3std3__45__cpo5beginE:
	.zero		1
	.type		_ZN39_INTERNAL_a3b244ad_4_k_cu_30f93f10_49794cuda3std3__441_GLOBAL__N__a3b244ad_4_k_cu_30f93f10_49796ignoreE,@object
	.size		_ZN39_INTERNAL_a3b244ad_4_k_cu_30f93f10_49794cuda3std3__441_GLOBAL__N__a3b244ad_4_k_cu_30f93f10_49796ignoreE,(_ZN39_INTERNAL_a3b244ad_4_k_cu_30f93f10_49794cute7productE - _ZN39_INTERNAL_a3b244ad_4_k_cu_30f93f10_49794cuda3std3__441_GLOBAL__N__a3b244ad_4_k_cu_30f93f10_49796ignoreE)
_ZN39_INTERNAL_a3b244ad_4_k_cu_30f93f10_49794cuda3std3__441_GLOBAL__N__a3b244ad_4_k_cu_30f93f10_49796ignoreE:
	.zero		1
	.type		_ZN39_INTERNAL_a3b244ad_4_k_cu_30f93f10_49794cute7productE,@object
	.size		_ZN39_INTERNAL_a3b244ad_4_k_cu_30f93f10_49794cute7productE,(_ZN39_INTERNAL_a3b244ad_4_k_cu_30f93f10_49794cuda3std3__45__cpo3endE - _ZN39_INTERNAL_a3b244ad_4_k_cu_30f93f10_49794cute7productE)
_ZN39_INTERNAL_a3b244ad_4_k_cu_30f93f10_49794cute7productE:
	.zero		1
	.type		_ZN39_INTERNAL_a3b244ad_4_k_cu_30f93f10_49794cuda3std3__45__cpo3endE,@object
	.size		_ZN39_INTERNAL_a3b244ad_4_k_cu_30f93f10_49794cuda3std3__45__cpo3endE,(_ZN39_INTERNAL_a3b244ad_4_k_cu_30f93f10_49794cuda3std3__419piecewise_constructE - _ZN39_INTERNAL_a3b244ad_4_k_cu_30f93f10_49794cuda3std3__45__cpo3endE)
_ZN39_INTERNAL_a3b244ad_4_k_cu_30f93f10_49794cuda3std3__45__cpo3endE:
	.zero		1
	.type		_ZN39_INTERNAL_a3b244ad_4_k_cu_30f93f10_49794cuda3std3__419piecewise_constructE,@object
	.size		_ZN39_INTERNAL_a3b244ad_4_k_cu_30f93f10_49794cuda3std3__419piecewise_constructE,(_ZN39_INTERNAL_a3b244ad_4_k_cu_30f93f10_49794cuda3std3__45__cpo4cendE - _ZN39_INTERNAL_a3b244ad_4_k_cu_30f93f10_49794cuda3std3__419piecewise_constructE)
_ZN39_INTERNAL_a3b244ad_4_k_cu_30f93f10_49794cuda3std3__419piecewise_constructE:
	.zero		1
	.type		_ZN39_INTERNAL_a3b244ad_4_k_cu_30f93f10_49794cuda3std3__45__cpo4cendE,@object
	.size		_ZN39_INTERNAL_a3b244ad_4_k_cu_30f93f10_49794cuda3std3__45__cpo4cendE,(_ZN39_INTERNAL_a3b244ad_4_k_cu_30f93f10_49794cuda3std6ranges3__45__cpo4swapE - _ZN39_INTERNAL_a3b244ad_4_k_cu_30f93f10_49794cuda3std3__45__cpo4cendE)
_ZN39_INTERNAL_a3b244ad_4_k_cu_30f93f10_49794cuda3std3__45__cpo4cendE:
	.zero		1
	.type		_ZN39_INTERNAL_a3b244ad_4_k_cu_30f93f10_49794cuda3std6ranges3__45__cpo4swapE,@object
	.size		_ZN39_INTERNAL_a3b244ad_4_k_cu_30f93f10_49794cuda3std6ranges3__45__cpo4swapE,(.L_7 - _ZN39_INTERNAL_a3b244ad_4_k_cu_30f93f10_49794cuda3std6ranges3__45__cpo4swapE)
_ZN39_INTERNAL_a3b244ad_4_k_cu_30f93f10_49794cuda3std6ranges3__45__cpo4swapE:
	.zero		1
.L_7:


//--------------------- .nv.constant0._ZN7cutlass13device_kernelINS_4gemm6kernel13GemmUniversalIN4cute5tupleIJiiiiEEENS1_10collective13CollectiveMmaINS1_37MainloopSm90TmaGmmaWarpSpecializedFP8ILi14ENS5_IJNS4_1CILi2EEESB_NSA_ILi1EEEEEENS1_32KernelTmaWarpSpecializedPingpongEEENS5_IJNSA_ILi64EEESG_NSA_ILi128EEEEEENS_12float_e5m2_tENS5_IJlSC_lEEESJ_SK_NS4_8TiledMMAINS4_8MMA_AtomIJNS4_4SM904GMMA30MMA_64x64x32_F32E5M2E5M2_SS_TNILNSO_7ScaleInE1ELSQ_1EEEEEENS4_6LayoutINS5_IJSC_SC_SC_EEENS5_IJNSA_ILi0EEESV_SV_EEEEENS5_IJNS4_10UnderscoreESY_SY_EEEEENS4_23SM90_TMA_LOAD_MULTICASTENS4_14ComposedLayoutINS4_7SwizzleILi3ELi4ELi3EEENS4_18smem_ptr_flag_bitsILi8EEENST_INS5_IJNSA_ILi8EEESH_EEENS5_IJSH_SC_EEEEEEEvNS4_8identityES11_S1B_vS1C_EENS_8epilogue10collective6detail29Sm90TmaWarpSpecializedAdapterINS1F_15DefaultEpilogueISJ_SK_SK_NS1E_6thread17LinearCombinationISJ_Li1EffLNS1J_9ScaleType4KindE0ELNS_15FloatRoundStyleE2ESJ_EENS1_15EpilogueDefaultEEEEEvvEEEEvNT_6ParamsE --------------------------
	.section	.nv.constant0._ZN7cutlass13device_kernelINS_4gemm6kernel13GemmUniversalIN4cute5tupleIJiiiiEEENS1_10collective13CollectiveMmaINS1_37MainloopSm90TmaGmmaWarpSpecializedFP8ILi14ENS5_IJNS4_1CILi2EEESB_NSA_ILi1EEEEEENS1_32KernelTmaWarpSpecializedPingpongEEENS5_IJNSA_ILi64EEESG_NSA_ILi128EEEEEENS_12float_e5m2_tENS5_IJlSC_lEEESJ_SK_NS4_8TiledMMAINS4_8MMA_AtomIJNS4_4SM904GMMA30MMA_64x64x32_F32E5M2E5M2_SS_TNILNSO_7ScaleInE1ELSQ_1EEEEEENS4_6LayoutINS5_IJSC_SC_SC_EEENS5_IJNSA_ILi0EEESV_SV_EEEEENS5_IJNS4_10UnderscoreESY_SY_EEEEENS4_23SM90_TMA_LOAD_MULTICASTENS4_14ComposedLayoutINS4_7SwizzleILi3ELi4ELi3EEENS4_18smem_ptr_flag_bitsILi8EEENST_INS5_IJNSA_ILi8EEESH_EEENS5_IJSH_SC_EEEEEEEvNS4_8identityES11_S1B_vS1C_EENS_8epilogue10collective6detail29Sm90TmaWarpSpecializedAdapterINS1F_15DefaultEpilogueISJ_SK_SK_NS1E_6thread17LinearCombinationISJ_Li1EffLNS1J_9ScaleType4KindE0ELNS_15FloatRoundStyleE2ESJ_EENS1_15EpilogueDefaultEEEEEvvEEEEvNT_6ParamsE,"a",@progbits
	.sectionflags	@""
	.align	4
.nv.constant0._ZN7cutlass13device_kernelINS_4gemm6kernel13GemmUniversalIN4cute5tupleIJiiiiEEENS1_10collective13CollectiveMmaINS1_37MainloopSm90TmaGmmaWarpSpecializedFP8ILi14ENS5_IJNS4_1CILi2EEESB_NSA_ILi1EEEEEENS1_32KernelTmaWarpSpecializedPingpongEEENS5_IJNSA_ILi64EEESG_NSA_ILi128EEEEEENS_12float_e5m2_tENS5_IJlSC_lEEESJ_SK_NS4_8TiledMMAINS4_8MMA_AtomIJNS4_4SM904GMMA30MMA_64x64x32_F32E5M2E5M2_SS_TNILNSO_7ScaleInE1ELSQ_1EEEEEENS4_6LayoutINS5_IJSC_SC_SC_EEENS5_IJNSA_ILi0EEESV_SV_EEEEENS5_IJNS4_10UnderscoreESY_SY_EEEEENS4_23SM90_TMA_LOAD_MULTICASTENS4_14ComposedLayoutINS4_7SwizzleILi3ELi4ELi3EEENS4_18smem_ptr_flag_bitsILi8EEENST_INS5_IJNSA_ILi8EEESH_EEENS5_IJSH_SC_EEEEEEEvNS4_8identityES11_S1B_vS1C_EENS_8epilogue10collective6detail29Sm90TmaWarpSpecializedAdapterINS1F_15DefaultEpilogueISJ_SK_SK_NS1E_6thread17LinearCombinationISJ_Li1EffLNS1J_9ScaleType4KindE0ELNS_15FloatRoundStyleE2ESJ_EENS1_15EpilogueDefaultEEEEEvvEEEEvNT_6ParamsE:
	.zero		1664


//--------------------- SYMBOLS --------------------------

	.type		.nv.reservedSmem.offset0,@object
	.size		.nv.reservedSmem.offset0,0x4
